def gluon_wgmma(
    a_ptr,
    b_ptr,
    c_ptr,
    M,
    N,
    K,
    stride_am,
    stride_bk,
    stride_cm,
    BLOCK_M: gl.constexpr,
    BLOCK_N: gl.constexpr,
    BLOCK_K: gl.constexpr,
    DTYPE: gl.constexpr,
    A_LAYOUT: gl.constexpr,
    B_LAYOUT: gl.constexpr,
    C_LAYOUT: gl.constexpr,
    B_SHAPE: gl.constexpr,
    TRANS_B: gl.constexpr,
    NUM_BUFFERS: gl.constexpr,
    NUM_WARPS: gl.constexpr,
):
    a_desc = tma.make_tensor_descriptor(
        a_ptr, [M, K], [stride_am, 1], [BLOCK_M, BLOCK_K], A_LAYOUT
    )
    b_desc = tma.make_tensor_descriptor(
        b_ptr,
        [N, K] if TRANS_B else [K, N],
        [stride_bk, 1],
        B_SHAPE,
        B_LAYOUT,
    )
    c_desc = tma.make_tensor_descriptor(
        c_ptr, [M, N], [stride_cm, 1], [BLOCK_M, BLOCK_N], C_LAYOUT
    )

    a_bufs = gl.allocate_shared_memory(
        DTYPE, [NUM_BUFFERS, BLOCK_M, BLOCK_K], A_LAYOUT
    )
    b_bufs = gl.allocate_shared_memory(DTYPE, [NUM_BUFFERS] + B_SHAPE, B_LAYOUT)

    pid_m = gl.program_id(0)
    pid_n = gl.program_id(1)
    off_m = pid_m * BLOCK_M
    off_n = pid_n * BLOCK_N

    mma_layout: gl.constexpr = pick_wgmma_layout(DTYPE, BLOCK_M, BLOCK_N, NUM_WARPS)
    acc = warpgroup_mma_init(
        gl.zeros((BLOCK_M, BLOCK_N), dtype=gl.float32, layout=mma_layout)
    )

    bars = gl.allocate_shared_memory(
        gl.int64, [NUM_BUFFERS, 1], mbarrier.MBarrierLayout()
    )
    for i in gl.static_range(NUM_BUFFERS):
        mbarrier.init(bars.index(i), count=1)
    idx = 0
    phase = 0

    for k in range(0, K, BLOCK_K):
        a = a_bufs.index(idx)
        b = b_bufs.index(idx)
        bar = bars.index(idx)
        mbarrier.expect(bar, a_desc.block_type.nbytes + b_desc.block_type.nbytes)
        tma.async_copy_global_to_shared(a_desc, [off_m, k], bar, a)
        tma.async_copy_global_to_shared(
            b_desc, [off_n, k] if TRANS_B else [k, off_n], bar, b
        )
        mbarrier.wait(bar, phase=phase)

        if TRANS_B:
            b = b.permute((1, 0))
        acc = warpgroup_mma_wait(num_outstanding=0, deps=(acc,))
        acc = warpgroup_mma(a, b, acc, is_async=True)

        idx += 1
        if idx == NUM_BUFFERS:
            idx = 0
            phase ^= 1

    acc = warpgroup_mma_wait(num_outstanding=0, deps=(acc,))
    for i in gl.static_range(NUM_BUFFERS):
        mbarrier.invalidate(bars.index(i))

    c_smem = gl.allocate_shared_memory(DTYPE, [BLOCK_M, BLOCK_N], C_LAYOUT)
    c_smem.store(acc.to(DTYPE))
    fence_async_shared()
    tma.async_copy_shared_to_global(c_desc, [off_m, off_n], c_smem)
    tma.store_wait(pendings=0)

# config = {"BLOCK_K": 32, "BLOCK_M": 256, "BLOCK_N": 64, "arch": "sm_90", "dtype": "bf16", "num_buffers": 1, "num_warps": 8, "trans_b": 1}
# arch = sm_90


// ===== COMPILED SASS (sm_90a) =====

	.target	sm_90a

	.elftype	@"ET_EXEC"


//--------------------- .note.nv.tkinfo           --------------------------
	.section	.note.nv.tkinfo,"",@"SHT_NOTE"
	.sectionflags	@"SHF_NOTE_NV_TKINFO"
	.tkinfo
        /*0018*/ 	.word	0x00000002
        /*0030*/ 	.string	""
        /*0030*/ 	.string	"ptxas"
        /*0030*/ 	.string	"Cuda compilation tools, release 13.0, V13.0.88"
        /*0030*/ 	.string	"Build cuda_13.0.r13.0/compiler.36424714_0"
        /*0030*/ 	.string	"-v  -suppress-debug-info  -lineinfo  -arch sm_90a "



//--------------------- .note.nv.cuinfo           --------------------------
	.section	.note.nv.cuinfo,"",@"SHT_NOTE"
	.sectionflags	@"SHF_NOTE_NV_CUINFO"
        /*0018*/ 	.short	0x0002
        /*001a*/ 	.short	0x005a
        /*001c*/ 	.short	0x0082
	.zero		2


//--------------------- .nv.info                  --------------------------
	.section	.nv.info,"",@"SHT_CUDA_INFO"
	.align	4


	//----- nvinfo : EIATTR_REGCOUNT
	.align		4
        /*0000*/ 	.byte	0x04, 0x2f
        /*0002*/ 	.short	(.L_1 - .L_0)
	.align		4
.L_0:
        /*0004*/ 	.word	index@(gluon_wgmma)
        /*0008*/ 	.word	0x0000005a


	//----- nvinfo : EIATTR_FRAME_SIZE
	.align		4
.L_1:
        /*000c*/ 	.byte	0x04, 0x11
        /*000e*/ 	.short	(.L_3 - .L_2)
	.align		4
.L_2:
        /*0010*/ 	.word	index@(gluon_wgmma)
        /*0014*/ 	.word	0x00000000


	//----- nvinfo : EIATTR_MIN_STACK_SIZE
	.align		4
.L_3:
        /*0018*/ 	.byte	0x04, 0x12
        /*001a*/ 	.short	(.L_5 - .L_4)
	.align		4
.L_4:
        /*001c*/ 	.word	index@(gluon_wgmma)
        /*0020*/ 	.word	0x00000000
.L_5:


//--------------------- .nv.compat                --------------------------
	.section	.nv.compat,"",@"SHT_CUDA_COMPAT_INFO"
	.align	4
        /*0000*/ 	.byte	0x02, 0x09, 0x01, 0x00, 0x02, 0x02, 0x04, 0x00, 0x02, 0x05, 0x05, 0x00, 0x03, 0x07, 0x01, 0x01
        /*0010*/ 	.byte	0x02, 0x03, 0x03, 0x00, 0x02, 0x06, 0x01, 0x00, 0x04, 0x0b, 0x08, 0x00, 0x00, 0x00, 0x00, 0x00
        /*0020*/ 	.byte	0x00, 0x00, 0x00, 0x00


//--------------------- .nv.info.gluon_wgmma      --------------------------
	.section	.nv.info.gluon_wgmma,"",@"SHT_CUDA_INFO"
	.sectionflags	@""
	.align	4


	//----- nvinfo : EIATTR_CUDA_API_VERSION
	.align		4
        /*0000*/ 	.byte	0x04, 0x37
        /*0002*/ 	.short	(.L_7 - .L_6)
.L_6:
        /*0004*/ 	.word	0x00000082


	//----- nvinfo : EIATTR_KPARAM_INFO
	.align		4
.L_7:
        /*0008*/ 	.byte	0x04, 0x17
        /*000a*/ 	.short	(.L_9 - .L_8)
.L_8:
        /*000c*/ 	.word	0x00000000
        /*0010*/ 	.short	0x000a
        /*0012*/ 	.short	0x0048
        /*0014*/ 	.byte	0x00, 0xf4, 0x21, 0x00


	//----- nvinfo : EIATTR_KPARAM_INFO
	.align		4
.L_9:
        /*0018*/ 	.byte	0x04, 0x17
        /*001a*/ 	.short	(.L_11 - .L_10)
.L_10:
        /*001c*/ 	.word	0x00000000
        /*0020*/ 	.short	0x0009
        /*0022*/ 	.short	0x0040
        /*0024*/ 	.byte	0x00, 0xf4, 0x21, 0x00


	//----- nvinfo : EIATTR_KPARAM_INFO
	.align		4
.L_11:
        /*0028*/ 	.byte	0x04, 0x17
        /*002a*/ 	.short	(.L_13 - .L_12)
.L_12:
        /*002c*/ 	.word	0x00000000
        /*0030*/ 	.short	0x0008
        /*0032*/ 	.short	0x0038
        /*0034*/ 	.byte	0x00, 0xf0, 0x21, 0x00


	//----- nvinfo : EIATTR_KPARAM_INFO
	.align		4
.L_13:
        /*0038*/ 	.byte	0x04, 0x17
        /*003a*/ 	.short	(.L_15 - .L_14)
.L_14:
        /*003c*/ 	.word	0x00000000
        /*0040*/ 	.short	0x0007
        /*0042*/ 	.short	0x0030
        /*0044*/ 	.byte	0x00, 0xf0, 0x21, 0x00


	//----- nvinfo : EIATTR_KPARAM_INFO
	.align		4
.L_15:
        /*0048*/ 	.byte	0x04, 0x17
        /*004a*/ 	.short	(.L_17 - .L_16)
.L_16:
        /*004c*/ 	.word	0x00000000
        /*0050*/ 	.short	0x0006
        /*0052*/ 	.short	0x0028
        /*0054*/ 	.byte	0x00, 0xf0, 0x21, 0x00


	//----- nvinfo : EIATTR_KPARAM_INFO
	.align		4
.L_17:
        /*0058*/ 	.byte	0x04, 0x17
        /*005a*/ 	.short	(.L_19 - .L_18)
.L_18:
        /*005c*/ 	.word	0x00000000
        /*0060*/ 	.short	0x0005
        /*0062*/ 	.short	0x0020
        /*0064*/ 	.byte	0x00, 0xf0, 0x11, 0x00


	//----- nvinfo : EIATTR_KPARAM_INFO
	.align		4
.L_19:
        /*0068*/ 	.byte	0x04, 0x17
        /*006a*/ 	.short	(.L_21 - .L_20)
.L_20:
        /*006c*/ 	.word	0x00000000
        /*0070*/ 	.short	0x0004
        /*0072*/ 	.short	0x001c
        /*0074*/ 	.byte	0x00, 0xf0, 0x11, 0x00


	//----- nvinfo : EIATTR_KPARAM_INFO
	.align		4
.L_21:
        /*0078*/ 	.byte	0x04, 0x17
        /*007a*/ 	.short	(.L_23 - .L_22)
.L_22:
        /*007c*/ 	.word	0x00000000
        /*0080*/ 	.short	0x0003
        /*0082*/ 	.short	0x0018
        /*0084*/ 	.byte	0x00, 0xf0, 0x11, 0x00


	//----- nvinfo : EIATTR_KPARAM_INFO
	.align		4
.L_23:
        /*0088*/ 	.byte	0x04, 0x17
        /*008a*/ 	.short	(.L_25 - .L_24)
.L_24:
        /*008c*/ 	.word	0x00000000
        /*0090*/ 	.short	0x0002
        /*0092*/ 	.short	0x0010
        /*0094*/ 	.byte	0x00, 0xf4, 0x21, 0x00


	//----- nvinfo : EIATTR_KPARAM_INFO
	.align		4
.L_25:
        /*0098*/ 	.byte	0x04, 0x17
        /*009a*/ 	.short	(.L_27 - .L_26)
.L_26:
        /*009c*/ 	.word	0x00000000
        /*00a0*/ 	.short	0x0001
        /*00a2*/ 	.short	0x0008
        /*00a4*/ 	.byte	0x00, 0xf4, 0x21, 0x00


	//----- nvinfo : EIATTR_KPARAM_INFO
	.align		4
.L_27:
        /*00a8*/ 	.byte	0x04, 0x17
        /*00aa*/ 	.short	(.L_29 - .L_28)
.L_28:
        /*00ac*/ 	.word	0x00000000
        /*00b0*/ 	.short	0x0000
        /*00b2*/ 	.short	0x0000
        /*00b4*/ 	.byte	0x00, 0xf4, 0x21, 0x00


	//----- nvinfo : EIATTR_SPARSE_MMA_MASK
	.align		4
.L_29:
        /*00b8*/ 	.byte	0x03, 0x50
        /*00ba*/ 	.short	0x0000


	//----- nvinfo : EIATTR_MAXREG_COUNT
	.align		4
        /*00bc*/ 	.byte	0x03, 0x1b
        /*00be*/ 	.short	0x00ff


	//----- nvinfo : EIATTR_NUM_BARRIERS
	.align		4
        /*00c0*/ 	.byte	0x02, 0x4c
        /*00c2*/ 	.byte	0x01
	.zero		1


	//----- nvinfo : EIATTR_MERCURY_ISA_VERSION
	.align		4
        /*00c4*/ 	.byte	0x03, 0x5f
        /*00c6*/ 	.short	0x0101


	//----- nvinfo : EIATTR_INT_WARP_WIDE_INSTR_OFFSETS
	.align		4
        /*00c8*/ 	.byte	0x04, 0x31
        /*00ca*/ 	.short	(.L_31 - .L_30)


	//   ....[0]....
.L_30:
        /*00cc*/ 	.word	0x00001430


	//   ....[1]....
        /*00d0*/ 	.word	0x000014c0


	//   ....[2]....
        /*00d4*/ 	.word	0x000018a0


	//   ....[3]....
        /*00d8*/ 	.word	0x000018b0


	//   ....[4]....
        /*00dc*/ 	.word	0x000018c0


	//   ....[5]....
        /*00e0*/ 	.word	0x000018d0


	//   ....[6]....
        /*00e4*/ 	.word	0x00001d20


	//   ....[7]....
        /*00e8*/ 	.word	0x00001d40


	//----- nvinfo : EIATTR_COOP_GROUP_MASK_REGIDS
	.align		4
.L_31:
        /*00ec*/ 	.byte	0x04, 0x29
        /*00ee*/ 	.short	(.L_33 - .L_32)


	//   ....[0]....
.L_32:
        /*00f0*/ 	.word	0xffffffff


	//   ....[1]....
        /*00f4*/ 	.word	0xffffffff


	//   ....[2]....
        /*00f8*/ 	.word	0xffffffff


	//----- nvinfo : EIATTR_COOP_GROUP_INSTR_OFFSETS
	.align		4
.L_33:
        /*00fc*/ 	.byte	0x04, 0x28
        /*00fe*/ 	.short	(.L_35 - .L_34)


	//   ....[0]....
.L_34:
        /*0100*/ 	.word	0x00000150


	//   ....[1]....
        /*0104*/ 	.word	0x00000700


	//   ....[2]....
        /*0108*/ 	.word	0x00000cf0


	//----- nvinfo : EIATTR_MBARRIER_INSTR_OFFSETS
	.align		4
.L_35:
        /*010c*/ 	.byte	0x04, 0x39
        /*010e*/ 	.short	(.L_37 - .L_36)


	//   ....[0]....
.L_36:
        /*0110*/ 	.word	0x00001550
        /*0114*/ 	.word	0x000000ff
        /*0118*/ 	.word	0x00005000
        /*011c*/ 	.short	0x0100
        /*011e*/ 	.byte	0x08
	.zero		1


	//   ....[1]....
        /*0120*/ 	.word	0x000019e0
        /*0124*/ 	.word	0x000000ff
        /*0128*/ 	.word	0x00005000
        /*012c*/ 	.short	0x010a
        /*012e*/ 	.byte	0x08
	.zero		1


	//   ....[2]....
        /*0130*/ 	.word	0x00001c80
        /*0134*/ 	.word	0x000000ff
        /*0138*/ 	.word	0x00005000
        /*013c*/ 	.short	0x0108
        /*013e*/ 	.byte	0x08
	.zero		1


	//   ....[3]....
        /*0140*/ 	.word	0x00002000
        /*0144*/ 	.word	0x000000ff
        /*0148*/ 	.word	0x00005000
        /*014c*/ 	.short	0x010a
        /*014e*/ 	.byte	0x08
	.zero		1


	//----- nvinfo : EIATTR_NUM_MBARRIERS
	.align		4
.L_37:
        /*0150*/ 	.byte	0x03, 0x38
        /*0152*/ 	.short	0x0001


	//----- nvinfo : EIATTR_EXIT_INSTR_OFFSETS
	.align		4
        /*0154*/ 	.byte	0x04, 0x1c
        /*0156*/ 	.short	(.L_39 - .L_38)


	//   ....[0]....
.L_38:
        /*0158*/ 	.word	0x00001ff0


	//----- nvinfo : EIATTR_REQNTID
	.align		4
.L_39:
        /*015c*/ 	.byte	0x04, 0x10
        /*015e*/ 	.short	(.L_41 - .L_40)
.L_40:
        /*0160*/ 	.word	0x00000100
        /*0164*/ 	.word	0x00000001
        /*0168*/ 	.word	0x00000001


	//----- nvinfo : EIATTR_CRS_STACK_SIZE
	.align		4
.L_41:
        /*016c*/ 	.byte	0x04, 0x1e
        /*016e*/ 	.short	(.L_43 - .L_42)
.L_42:
        /*0170*/ 	.word	0x00000000


	//----- nvinfo : EIATTR_CBANK_PARAM_SIZE
	.align		4
.L_43:
        /*0174*/ 	.byte	0x03, 0x19
        /*0176*/ 	.short	0x0050


	//----- nvinfo : EIATTR_PARAM_CBANK
	.align		4
        /*0178*/ 	.byte	0x04, 0x0a
        /*017a*/ 	.short	(.L_45 - .L_44)
	.align		4
.L_44:
        /*017c*/ 	.word	index@(.nv.constant0.gluon_wgmma)
        /*0180*/ 	.short	0x0210
        /*0182*/ 	.short	0x0050


	//----- nvinfo : EIATTR_SW_WAR
	.align		4
.L_45:
        /*0184*/ 	.byte	0x04, 0x36
        /*0186*/ 	.short	(.L_47 - .L_46)
.L_46:
        /*0188*/ 	.word	0x00000008
.L_47:


//--------------------- .nv.callgraph             --------------------------
	.section	.nv.callgraph,"",@"SHT_CUDA_CALLGRAPH"
	.align	4
	.sectionentsize	8
	.align		4
        /*0000*/ 	.word	0x00000000
	.align		4
        /*0004*/ 	.word	0xffffffff
	.align		4
        /*0008*/ 	.word	0x00000000
	.align		4
        /*000c*/ 	.word	0xfffffffe
	.align		4
        /*0010*/ 	.word	0x00000000
	.align		4
        /*0014*/ 	.word	0xfffffffd
	.align		4
        /*0018*/ 	.word	0x00000000
	.align		4
        /*001c*/ 	.word	0xfffffffc


//--------------------- .text.gluon_wgmma         --------------------------
	.section	.text.gluon_wgmma,"ax",@progbits
	.align	128
        .global         gluon_wgmma
        .type           gluon_wgmma,@function
        .size           gluon_wgmma,(.L_x_52 - gluon_wgmma)
        .other          gluon_wgmma,@"STO_CUDA_ENTRY STV_DEFAULT"
gluon_wgmma:
.text.gluon_wgmma:
[----:B------:R-:W-:Y:S01]  /*0000*/  LDC R1, c[0x0][0x28] ;  /* 0x00000a00ff017b82 */ /* 0x000fe20000000800 */
[----:B------:R-:W1:Y:S07]  /*0010*/  S2R R0, SR_TID.X ;  /* 0x0000000000007919 */ /* 0x000e6e0000002100 */
[----:B------:R-:W2:Y:S01]  /*0020*/  S2UR UR4, SR_CgaCtaId ;  /* 0x00000000000479c3 */ /* 0x000ea20000008800 */
[----:B------:R-:W-:Y:S01]  /*0030*/  UMOV UR8, 0x400 ;  /* 0x0000040000087882 */ /* 0x000fe20000000000 */
[----:B------:R-:W-:Y:S01]  /*0040*/  ULDC UR6, c[0x0][0xc] ;  /* 0x0000030000067ab9 */ /* 0x000fe20000000800 */
[----:B------:R-:W-:Y:S01]  /*0050*/  ULDC.64 UR20, c[0x0][0x250] ;  /* 0x0000940000147ab9 */ /* 0x000fe20000000a00 */
[----:B------:R-:W-:Y:S04]  /*0060*/  BSSY B0, `(.L_x_0) ;  /* 0x000001e000007945 */ /* 0x000fe80003800000 */
[----:B------:R-:W3:Y:S08]  /*0070*/  LDC R3, c[0x0][0x228] ;  /* 0x00008a00ff037b82 */ /* 0x000ef00000000800 */
[----:B------:R-:W4:Y:S08]  /*0080*/  LDC R12, c[0x0][0x230] ;  /* 0x00008c00ff0c7b82 */ /* 0x000f300000000800 */
[----:B------:R-:W-:Y:S01]  /*0090*/  S2UR UR22, SR_CTAID.Y ;  /* 0x00000000001679c3 */ /* 0x000fe20000002600 */
[----:B--2---:R-:W-:-:S03]  /*00a0*/  ULEA UR8, UR4, UR8, 0x18 ;  /* 0x0000000804087291 */ /* 0x004fc6000f8ec03f */
[----:B------:R-:W-:Y:S01]  /*00b0*/  ULDC UR4, c[0x0][0x10] ;  /* 0x0000040000047ab9 */ /* 0x000fe20000000800 */
[----:B-1----:R-:W-:-:S03]  /*00c0*/  LOP3.LUT R2, R0, 0xff, RZ, 0xc0, !PT ;  /* 0x000000ff00027812 */ /* 0x002fc600078ec0ff */
[----:B------:R-:W1:Y:S01]  /*00d0*/  S2UR UR5, SR_CTAID.Z ;  /* 0x00000000000579c3 */ /* 0x000e620000002700 */
[----:B---3--:R-:W-:Y:S01]  /*00e0*/  VIADD R3, R3, 0xffffffff ;  /* 0xffffffff03037836 */ /* 0x008fe20000000000 */
[C---:B------:R-:W-:Y:S02]  /*00f0*/  ISETP.GE.U32.AND P0, PT, R2.reuse, 0x20, PT ;  /* 0x000000200200780c */ /* 0x040fe40003f06070 */
[C---:B------:R-:W-:Y:S02]  /*0100*/  ISETP.NE.U32.AND P2, PT, R2.reuse, RZ, PT ;  /* 0x000000ff0200720c */ /* 0x040fe40003f45070 */
[----:B------:R-:W-:Y:S02]  /*0110*/  LEA R10, R2, UR8, 0x2 ;  /* 0x00000008020a7c11 */ /* 0x000fe4000f8e10ff */
[----:B------:R-:W2:Y:S01]  /*0120*/  S2UR UR23, SR_CTAID.X ;  /* 0x00000000001779c3 */ /* 0x000ea20000002500 */
[----:B----4-:R-:W-:-:S06]  /*0130*/  VIADD R8, R12, 0xffffffff ;  /* 0xffffffff0c087836 */ /* 0x010fcc0000000000 */
[----:B------:R3:W-:Y:S01]  /*0140*/  @!P0 STS [R10], RZ ;  /* 0x000000ff0a008388 */ /* 0x0007e20000000800 */
[----:B------:R-:W-:-:S03]  /*0150*/  NOP ;  /* 0x0000000000007918 */ /* 0x000fc60000000000 */
[----:B------:R3:W-:Y:S01]  /*0160*/  @!P2 STS [UR8+0x24], R3 ;  /* 0x00002403ff00a988 */ /* 0x0007e20008000808 */
[----:B-1----:R-:W-:-:S03]  /*0170*/  UIMAD UR4, UR5, UR4, UR22 ;  /* 0x00000004050472a4 */ /* 0x002fc6000f8e0216 */
[----:B------:R3:W-:Y:S01]  /*0180*/  @!P2 STS [UR8+0x20], R8 ;  /* 0x00002008ff00a988 */ /* 0x0007e20008000808 */
[----:B--2---:R-:W-:-:S04]  /*0190*/  UIMAD UR4, UR4, UR6, UR23 ;  /* 0x00000006040472a4 */ /* 0x004fc8000f8e0217 */
[----:B------:R-:W-:-:S04]  /*01a0*/  UIMAD UR4, UR4, 0x180, URZ ;  /* 0x00000180040478a4 */ /* 0x000fc8000f8e023f */
[----:B------:R-:W-:-:S04]  /*01b0*/  UIADD3 UR16, UP0, UR4, UR20, URZ ;  /* 0x0000001404107290 */ /* 0x000fc8000ff1e03f */
[----:B------:R-:W-:Y:S01]  /*01c0*/  ULEA.HI.X.SX32 UR17, UR4, UR21, 0x1, UP0 ;  /* 0x0000001504117291 */ /* 0x000fe200080f0e3f */
[----:B---3--:R-:W-:Y:S11]  /*01d0*/  @P2 BRA `(.L_x_1) ;  /* 0x0000000000182947 */ /* 0x008ff60003800000 */
[----:B------:R-:W1:Y:S01]  /*01e0*/  LDS R4, [UR8+0x8] ;  /* 0x00000808ff047984 */ /* 0x000e620008000800 */
[----:B------:R-:W2:Y:S01]  /*01f0*/  LDC.64 R6, c[0x0][0x210] ;  /* 0x00008400ff067b82 */ /* 0x000ea20000000a00 */
[----:B------:R-:W-:Y:S02]  /*0200*/  IMAD.MOV.U32 R5, RZ, RZ, 0x70 ;  /* 0x00000070ff057424 */ /* 0x000fe400078e00ff */
[----:B--2---:R2:W-:Y:S03]  /*0210*/  STS.64 [UR8], R6 ;  /* 0x00000006ff007988 */ /* 0x0045e60008000a08 */
[----:B-1----:R-:W-:-:S05]  /*0220*/  LOP3.LUT R4, R4, 0x10, R5, 0xd8, !PT ;  /* 0x0000001004047812 */ /* 0x002fca00078ed805 */
[----:B------:R2:W-:Y:S02]  /*0230*/  STS [UR8+0x8], R4 ;  /* 0x00000804ff007988 */ /* 0x0005e40008000808 */
.L_x_1:
[----:B------:R-:W-:Y:S05]  /*0240*/  BSYNC B0 ;  /* 0x0000000000007941 */ /* 0x000fea0003800000 */
.L_x_0:
[----:B------:R-:W-:Y:S04]  /*0250*/  BSSY B0, `(.L_x_2) ;  /* 0x000000a000007945 */ /* 0x000fe80003800000 */
[----:B------:R-:W-:Y:S05]  /*0260*/  @P2 BRA `(.L_x_3) ;  /* 0x0000000000202947 */ /* 0x000fea0003800000 */
[----:B--2---:R-:W1:Y:S01]  /*0270*/  LDS R4, [UR8+0x34] ;  /* 0x00003408ff047984 */ /* 0x004e620008000800 */
[----:B------:R-:W-:Y:S02]  /*0280*/  IMAD.MOV.U32 R5, RZ, RZ, 0x1f000000 ;  /* 0x1f000000ff057424 */ /* 0x000fe400078e00ff */
[----:B------:R-:W-:Y:S01]  /*0290*/  @!P2 IMAD.MOV.U32 R6, RZ, RZ, 0xff ;  /* 0x000000ffff06a424 */ /* 0x000fe200078e00ff */
[----:B------:R-:W2:Y:S02]  /*02a0*/  @!P2 LDS R7, [UR8+0x38] ;  /* 0x00003808ff07a984 */ /* 0x000ea40008000800 */
[----:B-1----:R-:W-:Y:S02]  /*02b0*/  LOP3.LUT R4, R4, 0xff000000, R5, 0xb8, !PT ;  /* 0xff00000004047812 */ /* 0x002fe400078eb805 */
[----:B--2---:R-:W-:-:S03]  /*02c0*/  @!P2 LOP3.LUT R5, R7, 0xff, R6, 0xb8, !PT ;  /* 0x000000ff0705a812 */ /* 0x004fc600078eb806 */
[----:B------:R1:W-:Y:S04]  /*02d0*/  STS [UR8+0x34], R4 ;  /* 0x00003404ff007988 */ /* 0x0003e80008000808 */
[----:B------:R1:W-:Y:S02]  /*02e0*/  @!P2 STS [UR8+0x38], R5 ;  /* 0x00003805ff00a988 */ /* 0x0003e40008000808 */
.L_x_3:
[----:B------:R-:W-:Y:S05]  /*02f0*/  BSYNC B0 ;  /* 0x0000000000007941 */ /* 0x000fea0003800000 */
.L_x_2:
[----:B------:R-:W-:Y:S04]  /*0300*/  BSSY B0, `(.L_x_4) ;  /* 0x000000e000007945 */ /* 0x000fe80003800000 */
[----:B------:R-:W-:Y:S05]  /*0310*/  @P2 BRA `(.L_x_5) ;  /* 0x0000000000302947 */ /* 0x000fea0003800000 */
[----:B-1----:R-:W1:Y:S01]  /*0320*/  LDS R5, [UR8+0x34] ;  /* 0x00003408ff057984 */ /* 0x002e620008000800 */
[----:B--2---:R-:W2:Y:S03]  /*0330*/  LDC.64 R6, c[0x0][0x238] ;  /* 0x00008e00ff067b82 */ /* 0x004ea60000000a00 */
[----:B------:R-:W3:Y:S01]  /*0340*/  LDS R4, [UR8+0x1c] ;  /* 0x00001c08ff047984 */ /* 0x000ee20008000800 */
[C---:B--2---:R-:W-:Y:S01]  /*0350*/  SHF.L.U64.HI R7, R6.reuse, 0x1, R7 ;  /* 0x0000000106077819 */ /* 0x044fe20000010207 */
[----:B------:R-:W-:-:S03]  /*0360*/  IMAD.SHL.U32 R6, R6, 0x2, RZ ;  /* 0x0000000206067824 */ /* 0x000fc600078e00ff */
[--C-:B------:R-:W-:Y:S02]  /*0370*/  SHF.R.U32.HI R9, RZ, 0x4, R7.reuse ;  /* 0x00000004ff097819 */ /* 0x100fe40000011607 */
[----:B------:R-:W-:-:S05]  /*0380*/  SHF.R.U64 R6, R6, 0x4, R7 ;  /* 0x0000000406067819 */ /* 0x000fca0000001207 */
[----:B------:R4:W-:Y:S01]  /*0390*/  STS [UR8+0xc], R6 ;  /* 0x00000c06ff007988 */ /* 0x0009e20008000808 */
[----:B-1----:R-:W-:Y:S02]  /*03a0*/  LOP3.LUT R5, R5, 0x7, RZ, 0xb8, !PT ;  /* 0x0000000705057812 */ /* 0x002fe400078eb8ff */
[----:B---3--:R-:W-:-:S03]  /*03b0*/  LOP3.LUT R4, R4, 0xf, R9, 0xb8, !PT ;  /* 0x0000000f04047812 */ /* 0x008fc600078eb809 */
[----:B------:R4:W-:Y:S04]  /*03c0*/  STS [UR8+0x34], R5 ;  /* 0x00003405ff007988 */ /* 0x0009e80008000808 */
[----:B------:R4:W-:Y:S02]  /*03d0*/  STS [UR8+0x1c], R4 ;  /* 0x00001c04ff007988 */ /* 0x0009e40008000808 */
.L_x_5:
[----:B------:R-:W-:Y:S05]  /*03e0*/  BSYNC B0 ;  /* 0x0000000000007941 */ /* 0x000fea0003800000 */
.L_x_4:
[----:B------:R-:W-:Y:S04]  /*03f0*/  BSSY B1, `(.L_x_6) ;  /* 0x000001b000017945 */ /* 0x000fe80003800000 */
[----:B------:R-:W-:Y:S01]  /*0400*/  BSSY B0, `(.L_x_7) ;  /* 0x0000016000007945 */ /* 0x000fe20003800000 */
[----:B--2-4-:R-:W-:-:S03]  /*0410*/  IMAD.MOV.U32 R6, RZ, RZ, RZ ;  /* 0x000000ffff067224 */ /* 0x014fc600078e00ff */
[----:B------:R-:W-:Y:S05]  /*0420*/  @P2 BRA `(.L_x_8) ;  /* 0x0000000000202947 */ /* 0x000fea0003800000 */
[----:B-1----:R-:W1:Y:S02]  /*0430*/  LDS R4, [UR8+0x34] ;  /* 0x00003408ff047984 */ /* 0x002e640008000800 */
[----:B-1----:R-:W-:-:S05]  /*0440*/  LOP3.LUT R4, R4, 0x38, RZ, 0xb8, !PT ;  /* 0x0000003804047812 */ /* 0x002fca00078eb8ff */
[----:B------:R1:W-:Y:S01]  /*0450*/  STS [UR8+0x34], R4 ;  /* 0x00003404ff007988 */ /* 0x0003e20008000808 */
[----:B------:R-:W-:Y:S05]  /*0460*/  @P2 BRA `(.L_x_9) ;  /* 0x0000000000202947 */ /* 0x000fea0003800000 */
[----:B-1----:R-:W1:Y:S01]  /*0470*/  LDS R4, [UR8+0x8] ;  /* 0x00000808ff047984 */ /* 0x002e620008000800 */
[----:B------:R-:W-:-:S05]  /*0480*/  IMAD.MOV.U32 R5, RZ, RZ, 0x780 ;  /* 0x00000780ff057424 */ /* 0x000fca00078e00ff */
[----:B-1----:R-:W-:-:S05]  /*0490*/  LOP3.LUT R4, R4, 0x500, R5, 0xd8, !PT ;  /* 0x0000050004047812 */ /* 0x002fca00078ed805 */
[----:B------:R2:W-:Y:S02]  /*04a0*/  STS [UR8+0x8], R4 ;  /* 0x00000804ff007988 */ /* 0x0005e40008000808 */
.L_x_8:
[----:B------:R-:W-:Y:S05]  /*04b0*/  @P2 BRA `(.L_x_10) ;  /* 0x0000000000282947 */ /* 0x000fea0003800000 */
[----:B-12---:R-:W1:Y:S02]  /*04c0*/  LDS R4, [UR8+0x8] ;  /* 0x00000808ff047984 */ /* 0x006e640008000800 */
[----:B-1----:R-:W-:-:S05]  /*04d0*/  LOP3.LUT R4, R4, 0x1800, RZ, 0xb8, !PT ;  /* 0x0000180004047812 */ /* 0x002fca00078eb8ff */
[----:B------:R2:W-:Y:S02]  /*04e0*/  STS [UR8+0x8], R4 ;  /* 0x00000804ff007988 */ /* 0x0005e40008000808 */
.L_x_9:
[----:B------:R-:W-:Y:S05]  /*04f0*/  @P2 BREAK B0 ;  /* 0x0000000000002942 */ /* 0x000fea0003800000 */
[----:B------:R-:W-:Y:S05]  /*0500*/  @P2 BRA `(.L_x_11) ;  /* 0x0000000000242947 */ /* 0x000fea0003800000 */
[----:B------:R-:W3:Y:S01]  /*0510*/  LDS R5, [UR8+0x8] ;  /* 0x00000808ff057984 */ /* 0x000ee20008000800 */
[----:B-12---:R-:W-:-:S05]  /*0520*/  IMAD.MOV.U32 R4, RZ, RZ, 0x6000 ;  /* 0x00006000ff047424 */ /* 0x006fca00078e00ff */
[----:B---3--:R-:W-:-:S04]  /*0530*/  LOP3.LUT R4, R5, 0x4000, R4, 0xd8, !PT ;  /* 0x0000400005047812 */ /* 0x008fc800078ed804 */
[----:B------:R-:W-:-:S05]  /*0540*/  LOP3.LUT R4, R4, 0x400000, RZ, 0xb8, !PT ;  /* 0x0040000004047812 */ /* 0x000fca00078eb8ff */
[----:B------:R3:W-:Y:S02]  /*0550*/  STS [UR8+0x8], R4 ;  /* 0x00000804ff007988 */ /* 0x0007e40008000808 */
.L_x_10:
[----:B------:R-:W-:Y:S05]  /*0560*/  BSYNC B0 ;  /* 0x0000000000007941 */ /* 0x000fea0003800000 */
.L_x_7:
[----:B-123--:R-:W1:Y:S02]  /*0570*/  @!P2 LDS R4, [UR8+0x8] ;  /* 0x00000808ff04a984 */ /* 0x00ee640008000800 */
[----:B-1----:R-:W-:-:S05]  /*0580*/  @!P2 LOP3.LUT R4, R4, 0x8000, RZ, 0xb8, !PT ;  /* 0x000080000404a812 */ /* 0x002fca00078eb8ff */
[----:B------:R3:W-:Y:S02]  /*0590*/  @!P2 STS [UR8+0x8], R4 ;  /* 0x00000804ff00a988 */ /* 0x0007e40008000808 */
.L_x_11:
[----:B------:R-:W-:Y:S05]  /*05a0*/  BSYNC B1 ;  /* 0x0000000000017941 */ /* 0x000fea0003800000 */
.L_x_6:
[----:B------:R-:W-:Y:S05]  /*05b0*/  WARPSYNC.ALL ;  /* 0x0000000000007948 */ /* 0x000fea0003800000 */
[----:B------:R-:W-:Y:S05]  /*05c0*/  @P0 BRA `(.L_x_12) ;  /* 0x0000000000280947 */ /* 0x000fea0003800000 */
[----:B-123--:R-:W1:Y:S01]  /*05d0*/  S2R R4, SR_LANEID ;  /* 0x0000000000047919 */ /* 0x00ee620000000000 */
[----:B------:R-:W-:Y:S05]  /*05e0*/  WARPSYNC.ALL ;  /* 0x0000000000007948 */ /* 0x000fea0003800000 */
[----:B-1----:R-:W-:-:S05]  /*05f0*/  IMAD.SHL.U32 R7, R4, 0x4, RZ ;  /* 0x0000000404077824 */ /* 0x002fca00078e00ff */
[----:B------:R-:W1:Y:S01]  /*0600*/  LDS R9, [R7+UR8] ;  /* 0x0000000807097984 */ /* 0x000e620008000800 */
[----:B------:R-:W-:-:S05]  /*0610*/  IADD3 R4, P1, R7, UR16, RZ ;  /* 0x0000001007047c10 */ /* 0x000fca000ff3e0ff */
[----:B------:R-:W-:-:S05]  /*0620*/  IMAD.X R5, RZ, RZ, UR17, P1 ;  /* 0x00000011ff057e24 */ /* 0x000fca00088e06ff */
[----:B-1----:R4:W5:Y:S01]  /*0630*/  ATOMG.E.EXCH.STRONG.GPU PT, RZ, [R4], R9 ;  /* 0x0000000904ff73a8 */ /* 0x00296200041ee100 */
[----:B------:R-:W-:-:S04]  /*0640*/  DEPBAR {5,4,3,2,1,0} ;  /* 0x0000003f0000791a */ /* 0x000fc80000000000 */
[----:B------:R4:W-:Y:S01]  /*0650*/  UTMACCTL.IV [UR16] ;  /* 0x00000000100079b9 */ /* 0x0009e20008000000 */
[----:B------:R-:W-:Y:S01]  /*0660*/  NOP ;  /* 0x0000000000007918 */ /* 0x000fe20000000000 */
.L_x_12:
[----:B------:R-:W-:Y:S05]  /*0670*/  @P0 BRA `(.L_x_13) ;  /* 0x00000000000c0947 */ /* 0x000fea0003800000 */
[----:B------:R0:W-:Y:S01]  /*0680*/  UTMACMDFLUSH ;  /* 0x00000000000079b7 */ /* 0x0001e20000000000 */
[----:B------:R-:W-:Y:S05]  /*0690*/  @P0 BRA `(.L_x_13) ;  /* 0x0000000000040947 */ /* 0x000fea0003800000 */
[----:B------:R-:W-:-:S04]  /*06a0*/  DEPBAR.LE SB0, 0x0 ;  /* 0x000080000000791a */ /* 0x000fc80000000000 */
.L_x_13:
[----:B------:R-:W-:Y:S05]  /*06b0*/  WARPSYNC.ALL ;  /* 0x0000000000007948 */ /* 0x000fea0003800000 */
[----:B-----5:R-:W-:Y:S06]  /*06c0*/  BAR.SYNC.DEFER_BLOCKING 0x0 ;  /* 0x0000000000007b1d */ /* 0x020fec0000010000 */
[----:B------:R-:W-:Y:S02]  /*06d0*/  BSSY B1, `(.L_x_14) ;  /* 0x000000b000017945 */ /* 0x000fe40003800000 */
[----:B------:R-:W-:Y:S06]  /*06e0*/  BAR.SYNC.DEFER_BLOCKING 0x0 ;  /* 0x0000000000007b1d */ /* 0x000fec0000010000 */
[----:B------:R5:W-:Y:S01]  /*06f0*/  @!P0 STS [R10], RZ ;  /* 0x000000ff0a008388 */ /* 0x000be20000000800 */
[----:B------:R-:W-:Y:S01]  /*0700*/  NOP ;  /* 0x0000000000007918 */ /* 0x000fe20000000000 */
[----:B------:R-:W-:Y:S05]  /*0710*/  @P2 BRA `(.L_x_15) ;  /* 0x0000000000182947 */ /* 0x000fea0003800000 */
[----:B-1234-:R-:W1:Y:S01]  /*0720*/  LDS R4, [UR8+0x8] ;  /* 0x00000808ff047984 */ /* 0x01ee620008000800 */
[----:B------:R-:W2:Y:S01]  /*0730*/  LDC.64 R14, c[0x0][0x218] ;  /* 0x00008600ff0e7b82 */ /* 0x000ea20000000a00 */
[----:B------:R-:W-:Y:S02]  /*0740*/  IMAD.MOV.U32 R5, RZ, RZ, 0x70 ;  /* 0x00000070ff057424 */ /* 0x000fe400078e00ff */
[----:B--2---:R2:W-:Y:S03]  /*0750*/  STS.64 [UR8], R14 ;  /* 0x0000000eff007988 */ /* 0x0045e60008000a08 */
[----:B-1----:R-:W-:-:S05]  /*0760*/  LOP3.LUT R4, R4, 0x10, R5, 0xd8, !PT ;  /* 0x0000001004047812 */ /* 0x002fca00078ed805 */
[----:B------:R2:W-:Y:S02]  /*0770*/  STS [UR8+0x8], R4 ;  /* 0x00000804ff007988 */ /* 0x0005e40008000808 */
.L_x_15:
[----:B----4-:R-:W-:Y:S05]  /*0780*/  BSYNC B1 ;  /* 0x0000000000017941 */ /* 0x010fea0003800000 */
.L_x_14:
[----:B------:R-:W-:Y:S04]  /*0790*/  BSSY B2, `(.L_x_16) ;  /* 0x000000f000027945 */ /* 0x000fe80003800000 */
[----:B------:R-:W-:Y:S04]  /*07a0*/  BSSY B1, `(.L_x_17) ;  /* 0x000000c000017945 */ /* 0x000fe80003800000 */
[----:B------:R-:W-:Y:S05]  /*07b0*/  @P2 BRA `(.L_x_18) ;  /* 0x0000000000282947 */ /* 0x000fea0003800000 */
[----:B-123--:R-:W1:Y:S01]  /*07c0*/  LDS R4, [UR8+0x34] ;  /* 0x00003408ff047984 */ /* 0x00ee620008000800 */
[----:B------:R-:W-:Y:S01]  /*07d0*/  IMAD.MOV.U32 R5, RZ, RZ, 0x1f000000 ;  /* 0x1f000000ff057424 */ /* 0x000fe200078e00ff */
[----:B------:R-:W-:Y:S05]  /*07e0*/  @P2 BREAK B1 ;  /* 0x0000000000012942 */ /* 0x000fea0003800000 */
[----:B-1----:R-:W-:-:S05]  /*07f0*/  LOP3.LUT R4, R4, 0xff000000, R5, 0xb8, !PT ;  /* 0xff00000004047812 */ /* 0x002fca00078eb805 */
[----:B------:R1:W-:Y:S01]  /*0800*/  STS [UR8+0x34], R4 ;  /* 0x00003404ff007988 */ /* 0x0003e20008000808 */
[----:B------:R-:W-:Y:S05]  /*0810*/  @P2 BRA `(.L_x_19) ;  /* 0x0000000000182947 */ /* 0x000fea0003800000 */
[----:B------:R-:W2:Y:S01]  /*0820*/  LDS R5, [UR8+0x38] ;  /* 0x00003808ff057984 */ /* 0x000ea20008000800 */
[----:B-1----:R-:W-:-:S05]  /*0830*/  IMAD.MOV.U32 R4, RZ, RZ, 0x3f ;  /* 0x0000003fff047424 */ /* 0x002fca00078e00ff */
[----:B--2---:R-:W-:-:S05]  /*0840*/  LOP3.LUT R4, R5, 0xff, R4, 0xb8, !PT ;  /* 0x000000ff05047812 */ /* 0x004fca00078eb804 */
[----:B------:R4:W-:Y:S02]  /*0850*/  STS [UR8+0x38], R4 ;  /* 0x00003804ff007988 */ /* 0x0009e40008000808 */
.L_x_18:
[----:B------:R-:W-:Y:S05]  /*0860*/  BSYNC B1 ;  /* 0x0000000000017941 */ /* 0x000fea0003800000 */
.L_x_17:
[----:B------:R1:W-:Y:S02]  /*0870*/  @!P2 STS [UR8+0x20], R8 ;  /* 0x00002008ff00a988 */ /* 0x0003e40008000808 */
.L_x_19:
[----:B------:R-:W-:Y:S05]  /*0880*/  BSYNC B2 ;  /* 0x0000000000027941 */ /* 0x000fea0003800000 */
.L_x_16:
[----:B------:R-:W-:Y:S05]  /*0890*/  WARPSYNC.ALL ;  /* 0x0000000000007948 */ /* 0x000fea0003800000 */
[----:B------:R-:W2:Y:S01]  /*08a0*/  LDC R7, c[0x0][0x22c] ;  /* 0x00008b00ff077b82 */ /* 0x000ea20000000800 */
[----:B------:R-:W-:Y:S01]  /*08b0*/  BSSY B2, `(.L_x_20) ;  /* 0x0000010000027945 */ /* 0x000fe20003800000 */
[----:B--2---:R-:W-:-:S05]  /*08c0*/  VIADD R7, R7, 0xffffffff ;  /* 0xffffffff07077836 */ /* 0x004fca0000000000 */
[----:B------:R2:W-:Y:S01]  /*08d0*/  @!P2 STS [UR8+0x24], R7 ;  /* 0x00002407ff00a988 */ /* 0x0005e20008000808 */
[----:B------:R-:W-:Y:S05]  /*08e0*/  @P2 BRA `(.L_x_21) ;  /* 0x0000000000302947 */ /* 0x000fea0003800000 */
[----:B------:R-:W2:Y:S01]  /*08f0*/  LDS R5, [UR8+0x34] ;  /* 0x00003408ff057984 */ /* 0x000ea20008000800 */
[----:B-1----:R-:W1:Y:S03]  /*0900*/  LDC.64 R8, c[0x0][0x240] ;  /* 0x00009000ff087b82 */ /* 0x002e660000000a00 */
[----:B---34-:R-:W3:Y:S01]  /*0910*/  LDS R4, [UR8+0x1c] ;  /* 0x00001c08ff047984 */ /* 0x018ee20008000800 */
[C---:B-1----:R-:W-:Y:S01]  /*0920*/  SHF.L.U64.HI R9, R8.reuse, 0x1, R9 ;  /* 0x0000000108097819 */ /* 0x042fe20000010209 */
[----:B------:R-:W-:-:S03]  /*0930*/  IMAD.SHL.U32 R8, R8, 0x2, RZ ;  /* 0x0000000208087824 */ /* 0x000fc600078e00ff */
[--C-:B------:R-:W-:Y:S02]  /*0940*/  SHF.R.U32.HI R11, RZ, 0x4, R9.reuse ;  /* 0x00000004ff0b7819 */ /* 0x100fe40000011609 */
[----:B------:R-:W-:-:S05]  /*0950*/  SHF.R.U64 R8, R8, 0x4, R9 ;  /* 0x0000000408087819 */ /* 0x000fca0000001209 */
[----:B------:R1:W-:Y:S01]  /*0960*/  STS [UR8+0xc], R8 ;  /* 0x00000c08ff007988 */ /* 0x0003e20008000808 */
[----:B--2---:R-:W-:Y:S02]  /*0970*/  LOP3.LUT R5, R5, 0x7, RZ, 0xb8, !PT ;  /* 0x0000000705057812 */ /* 0x004fe400078eb8ff */
[----:B---3--:R-:W-:-:S03]  /*0980*/  LOP3.LUT R4, R4, 0xf, R11, 0xb8, !PT ;  /* 0x0000000f04047812 */ /* 0x008fc600078eb80b */
[----:B------:R1:W-:Y:S04]  /*0990*/  STS [UR8+0x34], R5 ;  /* 0x00003405ff007988 */ /* 0x0003e80008000808 */
[----:B------:R1:W-:Y:S02]  /*09a0*/  STS [UR8+0x1c], R4 ;  /* 0x00001c04ff007988 */ /* 0x0003e40008000808 */
.L_x_21:
[----:B------:R-:W-:Y:S05]  /*09b0*/  BSYNC B2 ;  /* 0x0000000000027941 */ /* 0x000fea0003800000 */
.L_x_20:
[----:B------:R-:W-:Y:S04]  /*09c0*/  BSSY B3, `(.L_x_22) ;  /* 0x000001a000037945 */ /* 0x000fe80003800000 */
[----:B------:R-:W-:Y:S04]  /*09d0*/  BSSY B2, `(.L_x_23) ;  /* 0x0000015000027945 */ /* 0x000fe80003800000 */
[----:B------:R-:W-:Y:S05]  /*09e0*/  @P2 BRA `(.L_x_24) ;  /* 0x0000000000202947 */ /* 0x000fea0003800000 */
[----:B-1-34-:R-:W1:Y:S02]  /*09f0*/  LDS R4, [UR8+0x34] ;  /* 0x00003408ff047984 */ /* 0x01ae640008000800 */
[----:B-1----:R-:W-:-:S05]  /*0a00*/  LOP3.LUT R4, R4, 0x38, RZ, 0xb8, !PT ;  /* 0x0000003804047812 */ /* 0x002fca00078eb8ff */
[----:B------:R1:W-:Y:S01]  /*0a10*/  STS [UR8+0x34], R4 ;  /* 0x00003404ff007988 */ /* 0x0003e20008000808 */
[----:B------:R-:W-:Y:S05]  /*0a20*/  @P2 BRA `(.L_x_25) ;  /* 0x0000000000202947 */ /* 0x000fea0003800000 */
[----:B-1----:R-:W1:Y:S01]  /*0a30*/  LDS R4, [UR8+0x8] ;  /* 0x00000808ff047984 */ /* 0x002e620008000800 */
[----:B------:R-:W-:-:S05]  /*0a40*/  IMAD.MOV.U32 R5, RZ, RZ, 0x780 ;  /* 0x00000780ff057424 */ /* 0x000fca00078e00ff */
[----:B-1----:R-:W-:-:S05]  /*0a50*/  LOP3.LUT R4, R4, 0x500, R5, 0xd8, !PT ;  /* 0x0000050004047812 */ /* 0x002fca00078ed805 */
[----:B------:R1:W-:Y:S02]  /*0a60*/  STS [UR8+0x8], R4 ;  /* 0x00000804ff007988 */ /* 0x0003e40008000808 */
.L_x_24:
[----:B------:R-:W-:Y:S05]  /*0a70*/  @P2 BRA `(.L_x_26) ;  /* 0x0000000000282947 */ /* 0x000fea0003800000 */
[----:B-1-34-:R-:W1:Y:S02]  /*0a80*/  LDS R4, [UR8+0x8] ;  /* 0x00000808ff047984 */ /* 0x01ae640008000800 */
[----:B-1----:R-:W-:-:S05]  /*0a90*/  LOP3.LUT R4, R4, 0x1800, RZ, 0xb8, !PT ;  /* 0x0000180004047812 */ /* 0x002fca00078eb8ff */
[----:B------:R3:W-:Y:S02]  /*0aa0*/  STS [UR8+0x8], R4 ;  /* 0x00000804ff007988 */ /* 0x0007e40008000808 */
.L_x_25:
[----:B------:R-:W-:Y:S05]  /*0ab0*/  @P2 BREAK B2 ;  /* 0x0000000000022942 */ /* 0x000fea0003800000 */
[----:B------:R-:W-:Y:S05]  /*0ac0*/  @P2 BRA `(.L_x_27) ;  /* 0x0000000000242947 */ /* 0x000fea0003800000 */
[----:B-1-3--:R-:W1:Y:S01]  /*0ad0*/  LDS R4, [UR8+0x8] ;  /* 0x00000808ff047984 */ /* 0x00ae620008000800 */
[----:B------:R-:W-:-:S05]  /*0ae0*/  IMAD.MOV.U32 R5, RZ, RZ, 0x6000 ;  /* 0x00006000ff057424 */ /* 0x000fca00078e00ff */
[----:B-1----:R-:W-:-:S04]  /*0af0*/  LOP3.LUT R4, R4, 0x4000, R5, 0xd8, !PT ;  /* 0x0000400004047812 */ /* 0x002fc800078ed805 */
[----:B------:R-:W-:-:S05]  /*0b00*/  LOP3.LUT R4, R4, 0x400000, RZ, 0xb8, !PT ;  /* 0x0040000004047812 */ /* 0x000fca00078eb8ff */
[----:B------:R1:W-:Y:S02]  /*0b10*/  STS [UR8+0x8], R4 ;  /* 0x00000804ff007988 */ /* 0x0003e40008000808 */
.L_x_26:
[----:B------:R-:W-:Y:S05]  /*0b20*/  BSYNC B2 ;  /* 0x0000000000027941 */ /* 0x000fea0003800000 */
.L_x_23:
[----:B-1-34-:R-:W1:Y:S02]  /*0b30*/  @!P2 LDS R4, [UR8+0x8] ;  /* 0x00000808ff04a984 */ /* 0x01ae640008000800 */
[----:B-1----:R-:W-:-:S05]  /*0b40*/  @!P2 LOP3.LUT R4, R4, 0x8000, RZ, 0xb8, !PT ;  /* 0x000080000404a812 */ /* 0x002fca00078eb8ff */
[----:B------:R4:W-:Y:S02]  /*0b50*/  @!P2 STS [UR8+0x8], R4 ;  /* 0x00000804ff00a988 */ /* 0x0009e40008000808 */
.L_x_27:
[----:B------:R-:W-:Y:S05]  /*0b60*/  BSYNC B3 ;  /* 0x0000000000037941 */ /* 0x000fea0003800000 */
.L_x_22:
[----:B------:R-:W-:Y:S05]  /*0b70*/  WARPSYNC.ALL ;  /* 0x0000000000007948 */ /* 0x000fea0003800000 */
[----:B------:R-:W-:-:S04]  /*0b80*/  UIADD3 UR19, UR4, 0x80, URZ ;  /* 0x0000008004137890 */ /* 0x000fc8000fffe03f */
[----:B------:R-:W-:-:S04]  /*0b90*/  UIADD3 UR18, UP0, UR19, UR20, URZ ;  /* 0x0000001413127290 */ /* 0x000fc8000ff1e03f */
[----:B------:R-:W-:Y:S01]  /*0ba0*/  ULEA.HI.X.SX32 UR19, UR19, UR21, 0x1, UP0 ;  /* 0x0000001513137291 */ /* 0x000fe200080f0e3f */
[----:B------:R-:W-:Y:S11]  /*0bb0*/  @P0 BRA `(.L_x_28) ;  /* 0x0000000000280947 */ /* 0x000ff60003800000 */
[----:B-1-34-:R-:W1:Y:S01]  /*0bc0*/  S2R R4, SR_LANEID ;  /* 0x0000000000047919 */ /* 0x01ae620000000000 */
[----:B------:R-:W-:Y:S05]  /*0bd0*/  WARPSYNC.ALL ;  /* 0x0000000000007948 */ /* 0x000fea0003800000 */
[----:B-1----:R-:W-:-:S05]  /*0be0*/  IMAD.SHL.U32 R8, R4, 0x4, RZ ;  /* 0x0000000404087824 */ /* 0x002fca00078e00ff */
[----:B------:R-:W1:Y:S01]  /*0bf0*/  LDS R9, [R8+UR8] ;  /* 0x0000000808097984 */ /* 0x000e620008000800 */
[----:B------:R-:W-:-:S05]  /*0c00*/  IADD3 R4, P1, R8, UR18, RZ ;  /* 0x0000001208047c10 */ /* 0x000fca000ff3e0ff */
[----:B------:R-:W-:-:S05]  /*0c10*/  IMAD.X R5, RZ, RZ, UR19, P1 ;  /* 0x00000013ff057e24 */ /* 0x000fca00088e06ff */
[----:B-1----:R1:W3:Y:S01]  /*0c20*/  ATOMG.E.EXCH.STRONG.GPU PT, RZ, [R4], R9 ;  /* 0x0000000904ff73a8 */ /* 0x0022e200041ee100 */
[----:B------:R-:W-:-:S04]  /*0c30*/  DEPBAR {5,4,3,2,1,0} ;  /* 0x0000003f0000791a */ /* 0x000fc80000000000 */
[----:B------:R1:W-:Y:S01]  /*0c40*/  UTMACCTL.IV [UR18] ;  /* 0x00000000120079b9 */ /* 0x0003e20008000000 */
[----:B------:R-:W-:Y:S01]  /*0c50*/  NOP ;  /* 0x0000000000007918 */ /* 0x000fe20000000000 */
.L_x_28:
[----:B------:R-:W-:Y:S05]  /*0c60*/  @P0 BRA `(.L_x_29) ;  /* 0x00000000000c0947 */ /* 0x000fea0003800000 */
[----:B------:R0:W-:Y:S01]  /*0c70*/  UTMACMDFLUSH ;  /* 0x00000000000079b7 */ /* 0x0001e20000000000 */
[----:B------:R-:W-:Y:S05]  /*0c80*/  @P0 BRA `(.L_x_29) ;  /* 0x0000000000040947 */ /* 0x000fea0003800000 */
[----:B------:R-:W-:-:S04]  /*0c90*/  DEPBAR.LE SB0, 0x0 ;  /* 0x000080000000791a */ /* 0x000fc80000000000 */
.L_x_29:
[----:B------:R-:W-:Y:S05]  /*0ca0*/  WARPSYNC.ALL ;  /* 0x0000000000007948 */ /* 0x000fea0003800000 */
[----:B---3--:R-:W-:Y:S06]  /*0cb0*/  BAR.SYNC.DEFER_BLOCKING 0x0 ;  /* 0x0000000000007b1d */ /* 0x008fec0000010000 */
[----:B------:R-:W-:Y:S02]  /*0cc0*/  BSSY B3, `(.L_x_30) ;  /* 0x000000b000037945 */ /* 0x000fe40003800000 */
[----:B------:R-:W-:Y:S06]  /*0cd0*/  BAR.SYNC.DEFER_BLOCKING 0x0 ;  /* 0x0000000000007b1d */ /* 0x000fec0000010000 */
[----:B------:R3:W-:Y:S01]  /*0ce0*/  @!P0 STS [R10], RZ ;  /* 0x000000ff0a008388 */ /* 0x0007e20000000800 */
[----:B------:R-:W-:Y:S01]  /*0cf0*/  NOP ;  /* 0x0000000000007918 */ /* 0x000fe20000000000 */
[----:B------:R-:W-:Y:S05]  /*0d00*/  @P2 BRA `(.L_x_31) ;  /* 0x0000000000182947 */ /* 0x000fea0003800000 */
[----:B-1--4-:R-:W1:Y:S01]  /*0d10*/  LDS R4, [UR8+0x8] ;  /* 0x00000808ff047984 */ /* 0x012e620008000800 */
[----:B------:R-:W4:Y:S01]  /*0d20*/  LDC.64 R8, c[0x0][0x220] ;  /* 0x00008800ff087b82 */ /* 0x000f220000000a00 */
[----:B------:R-:W-:Y:S02]  /*0d30*/  IMAD.MOV.U32 R5, RZ, RZ, 0x70 ;  /* 0x00000070ff057424 */ /* 0x000fe400078e00ff */
[----:B----4-:R4:W-:Y:S03]  /*0d40*/  STS.64 [UR8], R8 ;  /* 0x00000008ff007988 */ /* 0x0109e60008000a08 */
[----:B-1----:R-:W-:-:S05]  /*0d50*/  LOP3.LUT R4, R4, 0x10, R5, 0xd8, !PT ;  /* 0x0000001004047812 */ /* 0x002fca00078ed805 */
[----:B------:R4:W-:Y:S02]  /*0d60*/  STS [UR8+0x8], R4 ;  /* 0x00000804ff007988 */ /* 0x0009e40008000808 */
.L_x_31:
[----:B-1----:R-:W-:Y:S05]  /*0d70*/  BSYNC B3 ;  /* 0x0000000000037941 */ /* 0x002fea0003800000 */
.L_x_30:
[----:B------:R-:W-:Y:S04]  /*0d80*/  BSSY B4, `(.L_x_32) ;  /* 0x0000011000047945 */ /* 0x000fe80003800000 */
[----:B------:R-:W-:Y:S04]  /*0d90*/  BSSY B3, `(.L_x_33) ;  /* 0x000000e000037945 */ /* 0x000fe80003800000 */
[----:B------:R-:W-:Y:S05]  /*0da0*/  @P2 BRA `(.L_x_34) ;  /* 0x0000000000242947 */ /* 0x000fea0003800000 */
[----:B----4-:R-:W1:Y:S01]  /*0db0*/  LDS R4, [UR8+0x34] ;  /* 0x00003408ff047984 */ /* 0x010e620008000800 */
[----:B------:R-:W-:-:S05]  /*0dc0*/  IMAD.MOV.U32 R5, RZ, RZ, 0x3f000000 ;  /* 0x3f000000ff057424 */ /* 0x000fca00078e00ff */
[----:B-1----:R-:W-:-:S05]  /*0dd0*/  LOP3.LUT R4, R4, 0xff000000, R5, 0xb8, !PT ;  /* 0xff00000004047812 */ /* 0x002fca00078eb805 */
[----:B------:R1:W-:Y:S01]  /*0de0*/  STS [UR8+0x34], R4 ;  /* 0x00003404ff007988 */ /* 0x0003e20008000808 */
[----:B------:R-:W-:Y:S05]  /*0df0*/  @P2 BRA `(.L_x_35) ;  /* 0x00000000001c2947 */ /* 0x000fea0003800000 */
[----:B-1----:R-:W1:Y:S01]  /*0e00*/  LDS R4, [UR8+0x38] ;  /* 0x00003808ff047984 */ /* 0x002e620008000800 */
[----:B------:R-:W-:-:S05]  /*0e10*/  IMAD.MOV.U32 R5, RZ, RZ, 0xff ;  /* 0x000000ffff057424 */ /* 0x000fca00078e00ff */
[----:B-1----:R-:W-:-:S05]  /*0e20*/  LOP3.LUT R4, R4, 0xff, R5, 0xb8, !PT ;  /* 0x000000ff04047812 */ /* 0x002fca00078eb805 */
[----:B------:R1:W-:Y:S02]  /*0e30*/  STS [UR8+0x38], R4 ;  /* 0x00003804ff007988 */ /* 0x0003e40008000808 */
.L_x_34:
[----:B------:R-:W-:Y:S05]  /*0e40*/  @P2 BREAK B3 ;  /* 0x0000000000032942 */ /* 0x000fea0003800000 */
[----:B------:R-:W-:Y:S05]  /*0e50*/  @P2 BRA `(.L_x_36) ;  /* 0x00000000000c2947 */ /* 0x000fea0003800000 */
[----:B------:R1:W-:Y:S02]  /*0e60*/  STS [UR8+0x20], R7 ;  /* 0x00002007ff007988 */ /* 0x0003e40008000808 */
.L_x_35:
[----:B------:R-:W-:Y:S05]  /*0e70*/  BSYNC B3 ;  /* 0x0000000000037941 */ /* 0x000fea0003800000 */
.L_x_33:
[----:B------:R1:W-:Y:S02]  /*0e80*/  @!P2 STS [UR8+0x24], R3 ;  /* 0x00002403ff00a988 */ /* 0x0003e40008000808 */
.L_x_36:
[----:B------:R-:W-:Y:S05]  /*0e90*/  BSYNC B4 ;  /* 0x0000000000047941 */ /* 0x000fea0003800000 */
.L_x_32:
[----:B------:R-:W-:Y:S05]  /*0ea0*/  WARPSYNC.ALL ;  /* 0x0000000000007948 */ /* 0x000fea0003800000 */
[----:B------:R-:W-:Y:S04]  /*0eb0*/  BSSY B4, `(.L_x_37) ;  /* 0x000000e000047945 */ /* 0x000fe80003800000 */
[----:B------:R-:W-:Y:S05]  /*0ec0*/  @P2 BRA `(.L_x_38) ;  /* 0x0000000000302947 */ /* 0x000fea0003800000 */
[----:B-1--4-:R-:W1:Y:S01]  /*0ed0*/  LDS R4, [UR8+0x34] ;  /* 0x00003408ff047984 */ /* 0x012e620008000800 */
[----:B---3-5:R-:W3:Y:S03]  /*0ee0*/  LDC.64 R10, c[0x0][0x248] ;  /* 0x00009200ff0a7b82 */ /* 0x028ee60000000a00 */
[----:B------:R-:W4:Y:S01]  /*0ef0*/  LDS R3, [UR8+0x1c] ;  /* 0x00001c08ff037984 */ /* 0x000f220008000800 */
[C---:B---3--:R-:W-:Y:S01]  /*0f00*/  SHF.L.U64.HI R8, R10.reuse, 0x1, R11 ;  /* 0x000000010a087819 */ /* 0x048fe2000001020b */
[----:B------:R-:W-:-:S03]  /*0f10*/  IMAD.SHL.U32 R5, R10, 0x2, RZ ;  /* 0x000000020a057824 */ /* 0x000fc600078e00ff */
[--C-:B------:R-:W-:Y:S02]  /*0f20*/  SHF.R.U32.HI R10, RZ, 0x4, R8.reuse ;  /* 0x00000004ff0a7819 */ /* 0x100fe40000011608 */
[----:B------:R-:W-:-:S05]  /*0f30*/  SHF.R.U64 R5, R5, 0x4, R8 ;  /* 0x0000000405057819 */ /* 0x000fca0000001208 */
[----:B------:R3:W-:Y:S01]  /*0f40*/  STS [UR8+0xc], R5 ;  /* 0x00000c05ff007988 */ /* 0x0007e20008000808 */
[----:B-1----:R-:W-:Y:S02]  /*0f50*/  LOP3.LUT R4, R4, 0x7, RZ, 0xb8, !PT ;  /* 0x0000000704047812 */ /* 0x002fe400078eb8ff */
[----:B----4-:R-:W-:-:S03]  /*0f60*/  LOP3.LUT R3, R3, 0xf, R10, 0xb8, !PT ;  /* 0x0000000f03037812 */ /* 0x010fc600078eb80a */
[----:B------:R3:W-:Y:S04]  /*0f70*/  STS [UR8+0x34], R4 ;  /* 0x00003404ff007988 */ /* 0x0007e80008000808 */
[----:B------:R3:W-:Y:S02]  /*0f80*/  STS [UR8+0x1c], R3 ;  /* 0x00001c03ff007988 */ /* 0x0007e40008000808 */
.L_x_38:
[----:B------:R-:W-:Y:S05]  /*0f90*/  BSYNC B4 ;  /* 0x0000000000047941 */ /* 0x000fea0003800000 */
.L_x_37:
[----:B------:R-:W-:Y:S04]  /*0fa0*/  BSSY B4, `(.L_x_39) ;  /* 0x000001a000047945 */ /* 0x000fe80003800000 */
[----:B------:R-:W-:Y:S04]  /*0fb0*/  BSSY B5, `(.L_x_40) ;  /* 0x0000015000057945 */ /* 0x000fe80003800000 */
[----:B------:R-:W-:Y:S05]  /*0fc0*/  @P2 BRA `(.L_x_41) ;  /* 0x0000000000202947 */ /* 0x000fea0003800000 */
[----:B-1-3--:R-:W1:Y:S02]  /*0fd0*/  LDS R3, [UR8+0x34] ;  /* 0x00003408ff037984 */ /* 0x00ae640008000800 */
[----:B-1----:R-:W-:-:S05]  /*0fe0*/  LOP3.LUT R3, R3, 0x38, RZ, 0xb8, !PT ;  /* 0x0000003803037812 */ /* 0x002fca00078eb8ff */
[----:B------:R1:W-:Y:S01]  /*0ff0*/  STS [UR8+0x34], R3 ;  /* 0x00003403ff007988 */ /* 0x0003e20008000808 */
[----:B------:R-:W-:Y:S05]  /*1000*/  @P2 BRA `(.L_x_42) ;  /* 0x0000000000202947 */ /* 0x000fea0003800000 */
[----:B-1----:R-:W1:Y:S01]  /*1010*/  LDS R3, [UR8+0x8] ;  /* 0x00000808ff037984 */ /* 0x002e620008000800 */
[----:B----4-:R-:W-:-:S05]  /*1020*/  IMAD.MOV.U32 R4, RZ, RZ, 0x780 ;  /* 0x00000780ff047424 */ /* 0x010fca00078e00ff */
[----:B-1----:R-:W-:-:S05]  /*1030*/  LOP3.LUT R3, R3, 0x500, R4, 0xd8, !PT ;  /* 0x0000050003037812 */ /* 0x002fca00078ed804 */
[----:B------:R1:W-:Y:S02]  /*1040*/  STS [UR8+0x8], R3 ;  /* 0x00000803ff007988 */ /* 0x0003e40008000808 */
.L_x_41:
[----:B------:R-:W-:Y:S05]  /*1050*/  @P2 BRA `(.L_x_43) ;  /* 0x0000000000282947 */ /* 0x000fea0003800000 */
[----:B-1-3--:R-:W1:Y:S02]  /*1060*/  LDS R3, [UR8+0x8] ;  /* 0x00000808ff037984 */ /* 0x00ae640008000800 */
[----:B-1----:R-:W-:-:S05]  /*1070*/  LOP3.LUT R3, R3, 0x1800, RZ, 0xb8, !PT ;  /* 0x0000180003037812 */ /* 0x002fca00078eb8ff */
[----:B------:R3:W-:Y:S02]  /*1080*/  STS [UR8+0x8], R3 ;  /* 0x00000803ff007988 */ /* 0x0007e40008000808 */
.L_x_42:
[----:B------:R-:W-:Y:S05]  /*1090*/  @P2 BREAK B5 ;  /* 0x0000000000052942 */ /* 0x000fea0003800000 */
[----:B------:R-:W-:Y:S05]  /*10a0*/  @P2 BRA `(.L_x_44) ;  /* 0x0000000000242947 */ /* 0x000fea0003800000 */
[----:B-1-3--:R-:W1:Y:S01]  /*10b0*/  LDS R3, [UR8+0x8] ;  /* 0x00000808ff037984 */ /* 0x00ae620008000800 */
[----:B----4-:R-:W-:-:S05]  /*10c0*/  IMAD.MOV.U32 R4, RZ, RZ, 0x6000 ;  /* 0x00006000ff047424 */ /* 0x010fca00078e00ff */
[----:B-1----:R-:W-:-:S04]  /*10d0*/  LOP3.LUT R3, R3, 0x6000, R4, 0xd8, !PT ;  /* 0x0000600003037812 */ /* 0x002fc800078ed804 */
[----:B------:R-:W-:-:S05]  /*10e0*/  LOP3.LUT R3, R3, 0x400000, RZ, 0xb8, !PT ;  /* 0x0040000003037812 */ /* 0x000fca00078eb8ff */
[----:B------:R1:W-:Y:S02]  /*10f0*/  STS [UR8+0x8], R3 ;  /* 0x00000803ff007988 */ /* 0x0003e40008000808 */
.L_x_43:
[----:B------:R-:W-:Y:S05]  /*1100*/  BSYNC B5 ;  /* 0x0000000000057941 */ /* 0x000fea0003800000 */
.L_x_40:
[----:B-1-3--:R-:W1:Y:S02]  /*1110*/  @!P2 LDS R3, [UR8+0x8] ;  /* 0x00000808ff03a984 */ /* 0x00ae640008000800 */
[----:B-1----:R-:W-:-:S05]  /*1120*/  @!P2 LOP3.LUT R3, R3, 0x8000, RZ, 0xb8, !PT ;  /* 0x000080000303a812 */ /* 0x002fca00078eb8ff */
[----:B------:R1:W-:Y:S02]  /*1130*/  @!P2 STS [UR8+0x8], R3 ;  /* 0x00000803ff00a988 */ /* 0x0003e40008000808 */
.L_x_44:
[----:B------:R-:W-:Y:S05]  /*1140*/  BSYNC B4 ;  /* 0x0000000000047941 */ /* 0x000fea0003800000 */
.L_x_39:
[----:B------:R-:W-:Y:S05]  /*1150*/  WARPSYNC.ALL ;  /* 0x0000000000007948 */ /* 0x000fea0003800000 */
[----:B------:R-:W-:Y:S01]  /*1160*/  UIADD3 UR4, UR4, 0x100, URZ ;  /* 0x0000010004047890 */ /* 0x000fe2000fffe03f */
[----:B------:R-:W-:Y:S02]  /*1170*/  ISETP.GE.AND P1, PT, R12, 0x1, PT ;  /* 0x000000010c00780c */ /* 0x000fe40003f26270 */
[----:B------:R-:W-:Y:S02]  /*1180*/  CS2R R56, SRZ ;  /* 0x0000000000387805 */ /* 0x000fe4000001ff00 */
[----:B------:R-:W-:Y:S01]  /*1190*/  CS2R R58, SRZ ;  /* 0x00000000003a7805 */ /* 0x000fe2000001ff00 */
[----:B------:R-:W-:Y:S01]  /*11a0*/  UIADD3 UR20, UP0, UR4, UR20, URZ ;  /* 0x0000001404147290 */ /* 0x000fe2000ff1e03f */
[----:B------:R-:W-:-:S02]  /*11b0*/  CS2R R60, SRZ ;  /* 0x00000000003c7805 */ /* 0x000fc4000001ff00 */
[----:B------:R-:W-:Y:S02]  /*11c0*/  CS2R R62, SRZ ;  /* 0x00000000003e7805 */ /* 0x000fe4000001ff00 */
[----:B------:R-:W-:Y:S01]  /*11d0*/  CS2R R64, SRZ ;  /* 0x0000000000407805 */ /* 0x000fe2000001ff00 */
[----:B------:R-:W-:Y:S01]  /*11e0*/  ULEA.HI.X.SX32 UR21, UR4, UR21, 0x1, UP0 ;  /* 0x0000001504157291 */ /* 0x000fe200080f0e3f */
[----:B------:R-:W-:Y:S02]  /*11f0*/  CS2R R66, SRZ ;  /* 0x0000000000427805 */ /* 0x000fe4000001ff00 */
[----:B------:R-:W-:Y:S02]  /*1200*/  CS2R R68, SRZ ;  /* 0x0000000000447805 */ /* 0x000fe4000001ff00 */
[----:B------:R-:W-:Y:S02]  /*1210*/  CS2R R70, SRZ ;  /* 0x0000000000467805 */ /* 0x000fe4000001ff00 */
[----:B------:R-:W-:-:S02]  /*1220*/  CS2R R72, SRZ ;  /* 0x0000000000487805 */ /* 0x000fc4000001ff00 */
[----:B------:R-:W-:Y:S02]  /*1230*/  CS2R R74, SRZ ;  /* 0x00000000004a7805 */ /* 0x000fe4000001ff00 */
[----:B------:R-:W-:Y:S02]  /*1240*/  CS2R R76, SRZ ;  /* 0x00000000004c7805 */ /* 0x000fe4000001ff00 */
[----:B------:R-:W-:Y:S02]  /*1250*/  CS2R R78, SRZ ;  /* 0x00000000004e7805 */ /* 0x000fe4000001ff00 */
[----:B------:R-:W-:Y:S02]  /*1260*/  CS2R R80, SRZ ;  /* 0x0000000000507805 */ /* 0x000fe4000001ff00 */
[----:B------:R-:W-:Y:S02]  /*1270*/  CS2R R82, SRZ ;  /* 0x0000000000527805 */ /* 0x000fe4000001ff00 */
[----:B------:R-:W-:-:S02]  /*1280*/  CS2R R84, SRZ ;  /* 0x0000000000547805 */ /* 0x000fc4000001ff00 */
[----:B------:R-:W-:Y:S02]  /*1290*/  CS2R R86, SRZ ;  /* 0x0000000000567805 */ /* 0x000fe4000001ff00 */
[----:B------:R-:W-:Y:S02]  /*12a0*/  CS2R R24, SRZ ;  /* 0x0000000000187805 */ /* 0x000fe4000001ff00 */
[----:B------:R-:W-:Y:S01]  /*12b0*/  CS2R R26, SRZ ;  /* 0x00000000001a7805 */ /* 0x000fe2000001ff00 */
[----:B------:R-:W-:Y:S01]  /*12c0*/  IMAD.MOV.U32 R28, RZ, RZ, RZ ;  /* 0x000000ffff1c7224 */ /* 0x000fe200078e00ff */
[----:B------:R-:W-:Y:S06]  /*12d0*/  @P0 BRA `(.L_x_45) ;  /* 0x0000000000280947 */ /* 0x000fec0003800000 */
[----:B-1-3--:R-:W2:Y:S01]  /*12e0*/  S2R R3, SR_LANEID ;  /* 0x0000000000037919 */ /* 0x00aea20000000000 */
[----:B------:R-:W-:Y:S05]  /*12f0*/  WARPSYNC.ALL ;  /* 0x0000000000007948 */ /* 0x000fea0003800000 */
[----:B--2---:R-:W-:-:S05]  /*1300*/  IMAD.SHL.U32 R7, R3, 0x4, RZ ;  /* 0x0000000403077824 */ /* 0x004fca00078e00ff */
[----:B------:R-:W1:Y:S01]  /*1310*/  LDS R3, [R7+UR8] ;  /* 0x0000000807037984 */ /* 0x000e620008000800 */
[----:B----4-:R-:W-:-:S05]  /*1320*/  IADD3 R4, P3, R7, UR20, RZ ;  /* 0x0000001407047c10 */ /* 0x010fca000ff7e0ff */
[----:B------:R-:W-:-:S05]  /*1330*/  IMAD.X R5, RZ, RZ, UR21, P3 ;  /* 0x00000015ff057e24 */ /* 0x000fca00098e06ff */
[----:B-1----:R1:W2:Y:S01]  /*1340*/  ATOMG.E.EXCH.STRONG.GPU PT, RZ, [R4], R3 ;  /* 0x0000000304ff73a8 */ /* 0x0022a200041ee100 */
[----:B------:R-:W-:-:S04]  /*1350*/  DEPBAR {5,4,3,2,1,0} ;  /* 0x0000003f0000791a */ /* 0x000fc80000000000 */
[----:B------:R1:W-:Y:S01]  /*1360*/  UTMACCTL.IV [UR20] ;  /* 0x00000000140079b9 */ /* 0x0003e20008000000 */
[----:B------:R-:W-:Y:S01]  /*1370*/  NOP ;  /* 0x0000000000007918 */ /* 0x000fe20000000000 */
.L_x_45:
[----:B------:R-:W-:Y:S05]  /*1380*/  @P0 BRA `(.L_x_46) ;  /* 0x00000000000c0947 */ /* 0x000fea0003800000 */
[----:B------:R0:W-:Y:S01]  /*1390*/  UTMACMDFLUSH ;  /* 0x00000000000079b7 */ /* 0x0001e20000000000 */
[----:B------:R-:W-:Y:S05]  /*13a0*/  @P0 BRA `(.L_x_46) ;  /* 0x0000000000040947 */ /* 0x000fea0003800000 */
[----:B------:R-:W-:-:S04]  /*13b0*/  DEPBAR.LE SB0, 0x0 ;  /* 0x000080000000791a */ /* 0x000fc80000000000 */
.L_x_46:
[----:B------:R-:W-:Y:S05]  /*13c0*/  WARPSYNC.ALL ;  /* 0x0000000000007948 */ /* 0x000fea0003800000 */
[----:B--2---:R-:W-:Y:S01]  /*13d0*/  BAR.SYNC.DEFER_BLOCKING 0x0 ;  /* 0x0000000000007b1d */ /* 0x004fe20000010000 */
[----:B------:R-:W-:Y:S01]  /*13e0*/  USHF.L.U32 UR11, UR23, 0x8, URZ ;  /* 0x00000008170b7899 */ /* 0x000fe2000800063f */
[----:B------:R-:W-:Y:S01]  /*13f0*/  IMAD.MOV.U32 R29, RZ, RZ, RZ ;  /* 0x000000ffff1d7224 */ /* 0x000fe200078e00ff */
[----:B------:R-:W-:Y:S01]  /*1400*/  USHF.L.U32 UR27, UR22, 0x6, URZ ;  /* 0x00000006161b7899 */ /* 0x000fe2000800063f */
[----:B------:R-:W-:Y:S02]  /*1410*/  CS2R R30, SRZ ;  /* 0x00000000001e7805 */ /* 0x000fe4000001ff00 */
[----:B------:R-:W-:Y:S01]  /*1420*/  CS2R R32, SRZ ;  /* 0x0000000000207805 */ /* 0x000fe2000001ff00 */
[----:B------:R-:W-:Y:S01]  /*1430*/  VOTEU.ALL UP0, P2 ;  /* 0x00000000003f7886 */ /* 0x000fe20001000000 */
[----:B------:R-:W-:Y:S01]  /*1440*/  UMOV UR4, 0x1 ;  /* 0x0000000100047882 */ /* 0x000fe20000000000 */
[----:B------:R-:W-:-:S02]  /*1450*/  CS2R R34, SRZ ;  /* 0x0000000000227805 */ /* 0x000fc4000001ff00 */
[----:B------:R-:W-:Y:S02]  /*1460*/  CS2R R36, SRZ ;  /* 0x0000000000247805 */ /* 0x000fe4000001ff00 */
[----:B------:R-:W-:Y:S01]  /*1470*/  CS2R R38, SRZ ;  /* 0x0000000000267805 */ /* 0x000fe2000001ff00 */
[----:B------:R-:W-:-:S04]  /*1480*/  @!UP0 UIADD3 UR4, -UR4, 0x100000, URZ ;  /* 0x0010000004048890 */ /* 0x000fc8000fffe13f */
[----:B------:R-:W-:Y:S02]  /*1490*/  @!UP0 USHF.L.U32 UR5, UR4, 0xb, URZ ;  /* 0x0000000b04058899 */ /* 0x000fe4000800063f */
[----:B------:R-:W-:Y:S01]  /*14a0*/  @!UP0 USHF.L.U32 UR4, UR4, 0x1, URZ ;  /* 0x0000000104048899 */ /* 0x000fe2000800063f */
[----:B------:R-:W-:Y:S01]  /*14b0*/  CS2R R40, SRZ ;  /* 0x0000000000287805 */ /* 0x000fe2000001ff00 */
[----:B------:R-:W-:Y:S01]  /*14c0*/  VOTEU.ALL UP0, P2 ;  /* 0x00000000003f7886 */ /* 0x000fe20001000000 */
[----:B------:R-:W-:Y:S02]  /*14d0*/  CS2R R42, SRZ ;  /* 0x00000000002a7805 */ /* 0x000fe4000001ff00 */
[----:B------:R-:W-:Y:S02]  /*14e0*/  CS2R R44, SRZ ;  /* 0x00000000002c7805 */ /* 0x000fe4000001ff00 */
[----:B------:R-:W-:Y:S02]  /*14f0*/  CS2R R46, SRZ ;  /* 0x00000000002e7805 */ /* 0x000fe4000001ff00 */
[----:B------:R-:W-:-:S02]  /*1500*/  CS2R R48, SRZ ;  /* 0x0000000000307805 */ /* 0x000fc4000001ff00 */
[----:B------:R-:W-:Y:S02]  /*1510*/  CS2R R50, SRZ ;  /* 0x0000000000327805 */ /* 0x000fe4000001ff00 */
[----:B------:R-:W-:Y:S02]  /*1520*/  CS2R R52, SRZ ;  /* 0x0000000000347805 */ /* 0x000fe4000001ff00 */
[----:B------:R-:W-:Y:S01]  /*1530*/  CS2R R54, SRZ ;  /* 0x0000000000367805 */ /* 0x000fe2000001ff00 */
[----:B------:R-:W2:Y:S02]  /*1540*/  FENCE.VIEW.ASYNC.S ;  /* 0x00000000000073c6 */ /* 0x000ea40000000000 */
[----:B--2---:R2:W1:Y:S01]  /*1550*/  @!UP0 SYNCS.EXCH.64 URZ, [UR8+0x5000], UR4 ;  /* 0x00500004083f85b2 */ /* 0x0044620008000100 */
[----:B------:R-:W-:Y:S05]  /*1560*/  @!P1 BRA `(.L_x_47) ;  /* 0x00000004007c9947 */ /* 0x000fea0003800000 */
[----:B-1-3--:R-:W-:Y:S01]  /*1570*/  SHF.R.U32.HI R3, RZ, 0x5, R0 ;  /* 0x00000005ff037819 */ /* 0x00afe20000011600 */
[----:B--2---:R-:W-:Y:S01]  /*1580*/  UIADD3 UR4, UR8, 0x4000, URZ ;  /* 0x0000400008047890 */ /* 0x004fe2000fffe03f */
[----:B------:R-:W-:Y:S02]  /*1590*/  CS2R R56, SRZ ;  /* 0x0000000000387805 */ /* 0x000fe4000001ff00 */
[----:B------:R-:W-:Y:S02]  /*15a0*/  CS2R R58, SRZ ;  /* 0x00000000003a7805 */ /* 0x000fe4000001ff00 */
[----:B------:R-:W-:Y:S01]  /*15b0*/  R2UR UR28, R3 ;  /* 0x00000000031c72ca */ /* 0x000fe200000e0000 */
[----:B------:R-:W-:Y:S01]  /*15c0*/  USHF.R.U32.HI UR4, URZ, 0x4, UR4 ;  /* 0x000000043f047899 */ /* 0x000fe20008011604 */
[----:B------:R-:W-:Y:S02]  /*15d0*/  CS2R R60, SRZ ;  /* 0x00000000003c7805 */ /* 0x000fe4000001ff00 */
[----:B------:R-:W-:-:S02]  /*15e0*/  CS2R R62, SRZ ;  /* 0x00000000003e7805 */ /* 0x000fc4000001ff00 */
[----:B------:R-:W-:Y:S01]  /*15f0*/  CS2R R64, SRZ ;  /* 0x0000000000407805 */ /* 0x000fe2000001ff00 */
[----:B------:R-:W-:Y:S01]  /*1600*/  USGXT.U32 UR4, UR4, 0xe ;  /* 0x0000000e0404789a */ /* 0x000fe20008000000 */
[----:B------:R-:W-:Y:S02]  /*1610*/  CS2R R66, SRZ ;  /* 0x0000000000427805 */ /* 0x000fe4000001ff00 */
        /* <DEDUP_REMOVED lines=25> */
[----:B------:R-:W-:Y:S01]  /*17b0*/  CS2R R54, SRZ ;  /* 0x0000000000367805 */ /* 0x000fe2000001ff00 */
[----:B------:R-:W-:Y:S01]  /*17c0*/  UMOV UR6, 0xfffffffe ;  /* 0xfffffffe00067882 */ /* 0x000fe20000000000 */
[----:B------:R-:W-:Y:S01]  /*17d0*/  UMOV UR7, 0x7fffffdf ;  /* 0x7fffffdf00077882 */ /* 0x000fe20000000000 */
[----:B------:R-:W-:Y:S01]  /*17e0*/  UMOV UR5, URZ ;  /* 0x0000003f00057c82 */ /* 0x000fe20008000000 */
[----:B------:R-:W-:Y:S01]  /*17f0*/  UMOV UR10, URZ ;  /* 0x0000003f000a7c82 */ /* 0x000fe20008000000 */
[----:B------:R-:W-:-:S02]  /*1800*/  UIADD3.64 UR6, UR4, -UR6, URZ ;  /* 0x8000000604067297 */ /* 0x000fc4000fffe03f */
[----:B------:R-:W-:Y:S01]  /*1810*/  UMOV UR14, UR4 ;  /* 0x00000004000e7c82 */ /* 0x000fe20008000000 */
[----:B------:R-:W-:-:S09]  /*1820*/  UMOV UR15, 0x80000020 ;  /* 0x80000020000f7882 */ /* 0x000fd20000000000 */
.L_x_49:
[----:B------:R-:W-:Y:S01]  /*1830*/  BAR.SYNC.DEFER_BLOCKING 0x0 ;  /* 0x0000000000007b1d */ /* 0x000fe20000010000 */
[----:B------:R-:W-:Y:S01]  /*1840*/  @!P2 IMAD.MOV.U32 R3, RZ, RZ, 0x5000 ;  /* 0x00005000ff03a424 */ /* 0x000fe200078e00ff */
[----:B------:R-:W-:Y:S02]  /*1850*/  ELECT P0, URZ, PT ;  /* 0x00000000003f782f */ /* 0x000fe40003800000 */
[----:B------:R-:W-:Y:S02]  /*1860*/  ELECT P1, URZ, PT ;  /* 0x00000000003f782f */ /* 0x000fe40003820000 */
[C---:B------:R-:W-:Y:S01]  /*1870*/  ISETP.LT.U32.AND P0, PT, R2.reuse, 0x20, P0 ;  /* 0x000000200200780c */ /* 0x040fe20000701070 */
[----:B------:R-:W-:Y:S01]  /*1880*/  UMOV UR26, UR10 ;  /* 0x0000000a001a7c82 */ /* 0x000fe20008000000 */
[----:B------:R-:W-:-:S11]  /*1890*/  ISETP.LT.U32.AND P1, PT, R2, 0x20, P1 ;  /* 0x000000200200780c */ /* 0x000fd60000f21070 */
[----:B------:R-:W-:Y:S01]  /*18a0*/  VOTEU.ANY UP0, P0 ;  /* 0x00000000003f7886 */ /* 0x000fe20000000100 */
[----:B------:R-:W-:Y:S01]  /*18b0*/  VOTEU.ANY UP2, P0 ;  /* 0x00000000003f7886 */ /* 0x000fe20000040100 */
[----:B------:R-:W-:Y:S01]  /*18c0*/  VOTEU.ANY UP1, P1 ;  /* 0x00000000003f7886 */ /* 0x000fe20000820100 */
[----:B------:R-:W-:Y:S01]  /*18d0*/  VOTEU.ANY UP3, P1 ;  /* 0x00000000003f7886 */ /* 0x000fe20000860100 */
[----:B------:R1:W-:Y:S01]  /*18e0*/  @!P2 SYNCS.ARRIVE.TRANS64 RZ, [UR8+0x5000], R3 ;  /* 0x00500003ffffa9a7 */ /* 0x0003e20008000008 */
[----:B------:R2:W-:Y:S06]  /*18f0*/  MEMBAR.ALL.CTA ;  /* 0x0000000000007992 */ /* 0x0005ec0000008000 */
[----:B--2---:R-:W2:Y:S01]  /*1900*/  FENCE.VIEW.ASYNC.S ;  /* 0x00000000000073c6 */ /* 0x004ea20000000000 */
[----:B------:R-:W-:Y:S01]  /*1910*/  @UP0 UIADD3 UR9, UR8, 0x5000, URZ ;  /* 0x0000500008090890 */ /* 0x000fe2000fffe03f */
[----:B------:R-:W-:Y:S01]  /*1920*/  @UP0 UMOV UR4, UR16 ;  /* 0x0000001000040c82 */ /* 0x000fe20008000000 */
[----:B------:R-:W-:Y:S01]  /*1930*/  @UP0 UMOV UR5, UR17 ;  /* 0x0000001100050c82 */ /* 0x000fe20008000000 */
[----:B------:R-:W-:-:S02]  /*1940*/  @UP1 UIADD3 UR24, UR8, 0x4000, URZ ;  /* 0x0000400008181890 */ /* 0x000fc4000fffe03f */
[----:B------:R-:W-:Y:S01]  /*1950*/  @UP1 UIADD3 UR25, UR8, 0x5000, URZ ;  /* 0x0000500008191890 */ /* 0x000fe2000fffe03f */
[----:B-1----:R-:W-:Y:S01]  /*1960*/  SHF.L.U32 R3, R6, 0x1f, RZ ;  /* 0x0000001f06037819 */ /* 0x002fe200000006ff */
[----:B------:R-:W-:Y:S01]  /*1970*/  @UP1 UMOV UR12, UR18 ;  /* 0x00000012000c1c82 */ /* 0x000fe20008000000 */
[----:B------:R-:W-:Y:S01]  /*1980*/  @UP1 UMOV UR13, UR19 ;  /* 0x00000013000d1c82 */ /* 0x000fe20008000000 */
[----:B--2---:R-:W-:Y:S06]  /*1990*/  BAR.SYNC.DEFER_BLOCKING 0x0 ;  /* 0x0000000000007b1d */ /* 0x004fec0000010000 */
[----:B------:R1:W-:Y:S02]  /*19a0*/  @UP2 UTMALDG.2D [UR8], [UR4] ;  /* 0x00000008040025b4 */ /* 0x0003e40008008000 */
[----:B------:R-:W-:Y:S06]  /*19b0*/  BAR.SYNC.DEFER_BLOCKING 0x0 ;  /* 0x0000000000007b1d */ /* 0x000fec0000010000 */
[----:B------:R1:W-:Y:S02]  /*19c0*/  @UP3 UTMALDG.2D [UR24], [UR12] ;  /* 0x000000180c0035b4 */ /* 0x0003e40008008000 */
[----:B------:R-:W-:Y:S06]  /*19d0*/  BAR.SYNC.DEFER_BLOCKING 0x0 ;  /* 0x0000000000007b1d */ /* 0x000fec0000010000 */
[----:B------:R-:W2:Y:S02]  /*19e0*/  SYNCS.PHASECHK.TRANS64.TRYWAIT P0, [UR8+0x5000], R3 ;  /* 0x00500003ff0075a7 */ /* 0x000ea40008000148 */
[----:B-12---:R-:W-:Y:S05]  /*19f0*/  @!P0 BRA `(.L_x_48) ;  /* 0x0000000400808947 */ /* 0x006fea0003800000 */
.L_x_50:
[----:B------:R-:W-:Y:S01]  /*1a00*/  USHF.L.U32 UR4, UR28, 0x6, URZ ;  /* 0x000000061c047899 */ /* 0x000fe2000800063f */
[----:B------:R-:W-:Y:S02]  /*1a10*/  WARPGROUP.DEPBAR.LE gsb0, 0x0 ;  /* 0x00008000000079c5 */ /* 0x000fe40000010000 */
[----:B------:R-:W-:Y:S01]  /*1a20*/  WARPGROUP.ARRIVE ;  /* 0x00000000000079c5 */ /* 0x000fe20000000000 */
[----:B------:R-:W-:Y:S01]  /*1a30*/  ULOP3.LUT UR4, UR4, 0x100, URZ, 0xc0, !UPT ;  /* 0x0000010004047892 */ /* 0x000fe2000f8ec03f */
[----:B------:R-:W1:Y:S01]  /*1a40*/  LDC R3, c[0x0][0x230] ;  /* 0x00008c00ff037b82 */ /* 0x000e620000000800 */
[----:B------:R-:W-:Y:S01]  /*1a50*/  UMOV UR13, 0x80000020 ;  /* 0x80000020000d7882 */ /* 0x000fe20000000000 */
[----:B------:R-:W-:Y:S01]  /*1a60*/  UIADD3 UR10, UR10, 0x20, URZ ;  /* 0x000000200a0a7890 */ /* 0x000fe2000fffe03f */
[----:B------:R-:W-:Y:S01]  /*1a70*/  LOP3.LUT R6, R6, 0x1, RZ, 0x3c, !PT ;  /* 0x0000000106067812 */ /* 0x000fe200078e3cff */
[----:B------:R-:W-:-:S04]  /*1a80*/  ULEA.HI UR4, UR8, UR4, URZ, 0x1c ;  /* 0x0000000408047291 */ /* 0x000fc8000f8fe03f */
[----:B------:R-:W-:-:S03]  /*1a90*/  ULOP3.LUT UR12, UR4, 0x3fff, URZ, 0xc0, !UPT ;  /* 0x00003fff040c7892 */ /* 0x000fc6000f8ec03f */
[----:B------:R-:W-:-:S06]  /*1aa0*/  UMOV UR4, URZ ;  /* 0x0000003f00047c82 */ /* 0x000fcc0008000000 */
[----:B------:R-:W-:Y:S01]  /*1ab0*/  HGMMA.64x64x16.F32.BF16 R56, gdesc[UR12], R56 ;  /* 0x00e000000c3879f0 */ /* 0x000fe20008701838 */
[----:B------:R-:W-:-:S04]  /*1ac0*/  UIADD3 UR12, UP0, UR12, 0x2, URZ ;  /* 0x000000020c0c7890 */ /* 0x000fc8000ff1e03f */
[----:B------:R-:W-:Y:S01]  /*1ad0*/  UIADD3.X UR5, UR4, -0x7fffffe0, URZ, UP0, !UPT ;  /* 0x8000002004057890 */ /* 0x000fe200087fe43f */
[----:B-1----:R-:W-:Y:S02]  /*1ae0*/  ISETP.LE.AND P0, PT, R3, UR10, PT ;  /* 0x0000000a03007c0c */ /* 0x002fe4000bf03270 */
[----:B------:R-:W-:Y:S02]  /*1af0*/  UMOV UR4, UR12 ;  /* 0x0000000c00047c82 */ /* 0x000fe40008000000 */
[----:B------:R-:W-:-:S04]  /*1b00*/  UIADD3.64 UR12, UR4, 0x1fe, URZ ;  /* 0x000001fe040c7897 */ /* 0x000fc8000fffe03f */
[----:B------:R-:W-:Y:S01]  /*1b10*/  HGMMA.64x64x16.F32.BF16 R56, gdesc[UR4], R56 ;  /* 0x00e00000043879f0 */ /* 0x000fe20008701838 */
[----:B------:R-:W-:-:S04]  /*1b20*/  UIADD3.64 UR4, UR4, 0x200, URZ ;  /* 0x0000020004047897 */ /* 0x000fc8000fffe03f */
[----:B------:R-:W-:Y:S05]  /*1b30*/  HGMMA.64x64x16.F32.BF16 R24, gdesc[UR12], R24 ;  /* 0x00e000000c1879f0 */ /* 0x000fea0008701818 */
[----:B------:R-:W-:Y:S01]  /*1b40*/  HGMMA.64x64x16.F32.BF16 R24, gdesc[UR4], R24, gsb0 ;  /* 0x00e00000041879f0 */ /* 0x000fe20008001818 */
[----:B------:R-:W-:Y:S05]  /*1b50*/  @!P0 BRA `(.L_x_49) ;  /* 0xfffffffc00348947 */ /* 0x000fea000383ffff */
.L_x_47:
[----:B------:R-:W-:Y:S02]  /*1b60*/  WARPGROUP.DEPBAR.LE gsb0, 0x0 ;  /* 0x00008000000079c5 */ /* 0x000fe40000010000 */
[----:B-1----:R-:W-:Y:S01]  /*1b70*/  BAR.SYNC.DEFER_BLOCKING 0x0 ;  /* 0x0000000000007b1d */ /* 0x002fe20000010000 */
[C---:B---3--:R-:W-:Y:S01]  /*1b80*/  IMAD.SHL.U32 R3, R0.reuse, 0x80, RZ ;  /* 0x0000008000037824 */ /* 0x048fe200078e00ff */
[----:B------:R-:W-:Y:S01]  /*1b90*/  ELECT P0, URZ, PT ;  /* 0x00000000003f782f */ /* 0x000fe20003800000 */
[----:B----4-:R-:W-:Y:S01]  /*1ba0*/  IMAD.SHL.U32 R4, R0, 0x10, RZ ;  /* 0x0000001000047824 */ /* 0x010fe200078e00ff */
[----:B------:R-:W-:Y:S02]  /*1bb0*/  F2FP.BF16.F32.PACK_AB R56, R57, R56 ;  /* 0x000000383938723e */ /* 0x000fe400000010ff */
[----:B------:R-:W-:Y:S01]  /*1bc0*/  LOP3.LUT R3, R3, 0x780, RZ, 0xc0, !PT ;  /* 0x0000078003037812 */ /* 0x000fe200078ec0ff */
[----:B------:R-:W-:Y:S01]  /*1bd0*/  UMOV UR9, UR27 ;  /* 0x0000001b00097c82 */ /* 0x000fe20008000000 */
[----:B------:R-:W-:Y:S01]  /*1be0*/  F2FP.BF16.F32.PACK_AB R57, R59, R58 ;  /* 0x0000003a3b39723e */ /* 0x000fe200000010ff */
[----:B------:R-:W-:Y:S01]  /*1bf0*/  UMOV UR10, UR11 ;  /* 0x0000000b000a7c82 */ /* 0x000fe20008000000 */
[----:B------:R-:W-:-:S02]  /*1c00*/  LOP3.LUT R3, R3, 0x70, R4, 0xf8, !PT ;  /* 0x0000007003037812 */ /* 0x000fc400078ef804 */
[----:B------:R-:W-:Y:S02]  /*1c10*/  F2FP.BF16.F32.PACK_AB R24, R25, R24 ;  /* 0x000000181918723e */ /* 0x000fe400000010ff */
[----:B------:R-:W-:Y:S01]  /*1c20*/  LOP3.LUT R3, R3, 0x10, R0, 0x78, !PT ;  /* 0x0000001003037812 */ /* 0x000fe200078e7800 */
[----:B------:R-:W-:Y:S01]  /*1c30*/  IMAD.SHL.U32 R0, R0, 0x40, RZ ;  /* 0x0000004000007824 */ /* 0x000fe200078e00ff */
[----:B------:R-:W-:Y:S02]  /*1c40*/  ISETP.LT.U32.AND P0, PT, R2, 0x20, P0 ;  /* 0x000000200200780c */ /* 0x000fe40000701070 */
[----:B------:R-:W-:Y:S02]  /*1c50*/  F2FP.BF16.F32.PACK_AB R58, R61, R60 ;  /* 0x0000003c3d3a723e */ /* 0x000fe400000010ff */
[----:B------:R-:W-:Y:S02]  /*1c60*/  LOP3.LUT R0, R3, 0x3800, R0, 0xf8, !PT ;  /* 0x0000380003007812 */ /* 0x000fe400078ef800 */
[----:B------:R-:W-:Y:S01]  /*1c70*/  F2FP.BF16.F32.PACK_AB R59, R63, R62 ;  /* 0x0000003e3f3b723e */ /* 0x000fe200000010ff */
[----:B------:R-:W1:Y:S01]  /*1c80*/  @!P2 SYNCS.CCTL.IV [UR8+0x5000] ;  /* 0x00500000ff00a9b1 */ /* 0x000e620008000008 */
[C---:B------:R-:W-:Y:S01]  /*1c90*/  LOP3.LUT R3, R0.reuse, 0x20, RZ, 0x3c, !PT ;  /* 0x0000002000037812 */ /* 0x040fe200078e3cff */
[C---:B------:R-:W-:Y:S01]  /*1ca0*/  VIADD R2, R0.reuse, UR8 ;  /* 0x0000000800027c36 */ /* 0x040fe20008000000 */
[----:B-1----:R-:W-:Y:S01]  /*1cb0*/  BAR.SYNC.DEFER_BLOCKING 0x0 ;  /* 0x0000000000007b1d */ /* 0x002fe20000010000 */
[----:B------:R-:W-:-:S02]  /*1cc0*/  LOP3.LUT R4, R0, 0x40, RZ, 0x3c, !PT ;  /* 0x0000004000047812 */ /* 0x000fc400078e3cff */
[----:B------:R-:W-:Y:S01]  /*1cd0*/  F2FP.BF16.F32.PACK_AB R64, R65, R64 ;  /* 0x000000404140723e */ /* 0x000fe200000010ff */
[----:B------:R-:W-:Y:S01]  /*1ce0*/  VIADD R3, R3, UR8 ;  /* 0x0000000803037c36 */ /* 0x000fe20008000000 */
[----:B------:R-:W-:Y:S01]  /*1cf0*/  F2FP.BF16.F32.PACK_AB R25, R27, R26 ;  /* 0x0000001a1b19723e */ /* 0x000fe200000010ff */
[----:B------:R-:W-:Y:S01]  /*1d00*/  VIADD R4, R4, UR8 ;  /* 0x0000000804047c36 */ /* 0x000fe20008000000 */
[----:B------:R-:W-:Y:S01]  /*1d10*/  F2FP.BF16.F32.PACK_AB R65, R67, R66 ;  /* 0x000000424341723e */ /* 0x000fe200000010ff */
[----:B------:R-:W-:Y:S01]  /*1d20*/  VOTEU.ANY UP0, P0 ;  /* 0x00000000003f7886 */ /* 0x000fe20000000100 */
[----:B------:R-:W-:Y:S01]  /*1d30*/  F2FP.BF16.F32.PACK_AB R26, R29, R28 ;  /* 0x0000001c1d1a723e */ /* 0x000fe200000010ff */
[----:B------:R-:W-:Y:S01]  /*1d40*/  VOTEU.ANY UP1, P0 ;  /* 0x00000000003f7886 */ /* 0x000fe20000020100 */
[----:B------:R-:W-:Y:S02]  /*1d50*/  F2FP.BF16.F32.PACK_AB R27, R31, R30 ;  /* 0x0000001e1f1b723e */ /* 0x000fe400000010ff */
[----:B------:R-:W-:Y:S01]  /*1d60*/  F2FP.BF16.F32.PACK_AB R32, R33, R32 ;  /* 0x000000202120723e */ /* 0x000fe200000010ff */
[----:B--2---:R-:W-:Y:S01]  /*1d70*/  @UP0 UMOV UR4, UR20 ;  /* 0x0000001400040c82 */ /* 0x004fe20008000000 */
[----:B------:R-:W-:Y:S01]  /*1d80*/  LOP3.LUT R0, R0, 0x60, RZ, 0x3c, !PT ;  /* 0x0000006000007812 */ /* 0x000fe200078e3cff */
[----:B------:R-:W-:Y:S01]  /*1d90*/  @UP0 UMOV UR5, UR21 ;  /* 0x0000001500050c82 */ /* 0x000fe20008000000 */
[----:B------:R-:W-:-:S02]  /*1da0*/  F2FP.BF16.F32.PACK_AB R66, R69, R68 ;  /* 0x000000444542723e */ /* 0x000fc400000010ff */
[----:B------:R-:W-:Y:S01]  /*1db0*/  F2FP.BF16.F32.PACK_AB R67, R71, R70 ;  /* 0x000000464743723e */ /* 0x000fe200000010ff */
[----:B------:R-:W-:Y:S01]  /*1dc0*/  VIADD R0, R0, UR8 ;  /* 0x0000000800007c36 */ /* 0x000fe20008000000 */
[----:B------:R-:W-:Y:S02]  /*1dd0*/  F2FP.BF16.F32.PACK_AB R72, R73, R72 ;  /* 0x000000484948723e */ /* 0x000fe400000010ff */
[----:B------:R-:W-:Y:S01]  /*1de0*/  F2FP.BF16.F32.PACK_AB R33, R35, R34 ;  /* 0x000000222321723e */ /* 0x000fe200000010ff */
[----:B------:R-:W-:Y:S01]  /*1df0*/  STSM.16.M88.4 [R2], R56 ;  /* 0x0000003802007844 */ /* 0x000fe20000000200 */
[----:B------:R-:W-:Y:S02]  /*1e00*/  F2FP.BF16.F32.PACK_AB R73, R75, R74 ;  /* 0x0000004a4b49723e */ /* 0x000fe400000010ff */
[----:B------:R-:W-:Y:S01]  /*1e10*/  F2FP.BF16.F32.PACK_AB R34, R37, R36 ;  /* 0x000000242522723e */ /* 0x000fe200000010ff */
[----:B------:R-:W-:Y:S01]  /*1e20*/  STSM.16.M88.4 [R2+0x4000], R24 ;  /* 0x0040001802007844 */ /* 0x000fe20000000200 */
[----:B------:R-:W-:-:S02]  /*1e30*/  F2FP.BF16.F32.PACK_AB R35, R39, R38 ;  /* 0x000000262723723e */ /* 0x000fc400000010ff */
[----:B------:R-:W-:Y:S01]  /*1e40*/  F2FP.BF16.F32.PACK_AB R40, R41, R40 ;  /* 0x000000282928723e */ /* 0x000fe200000010ff */
[----:B------:R-:W-:Y:S01]  /*1e50*/  STSM.16.M88.4 [R3], R64 ;  /* 0x0000004003007844 */ /* 0x000fe20000000200 */
[----:B------:R-:W-:Y:S02]  /*1e60*/  F2FP.BF16.F32.PACK_AB R74, R77, R76 ;  /* 0x0000004c4d4a723e */ /* 0x000fe400000010ff */
[----:B------:R-:W-:Y:S01]  /*1e70*/  F2FP.BF16.F32.PACK_AB R75, R79, R78 ;  /* 0x0000004e4f4b723e */ /* 0x000fe200000010ff */
[----:B------:R-:W-:Y:S01]  /*1e80*/  STSM.16.M88.4 [R3+0x4000], R32 ;  /* 0x0040002003007844 */ /* 0x000fe20000000200 */
[----:B------:R-:W-:Y:S02]  /*1e90*/  F2FP.BF16.F32.PACK_AB R80, R81, R80 ;  /* 0x000000505150723e */ /* 0x000fe400000010ff */
[----:B------:R-:W-:Y:S01]  /*1ea0*/  F2FP.BF16.F32.PACK_AB R41, R43, R42 ;  /* 0x0000002a2b29723e */ /* 0x000fe200000010ff */
[----:B------:R-:W-:Y:S01]  /*1eb0*/  STSM.16.M88.4 [R4], R72 ;  /* 0x0000004804007844 */ /* 0x000fe20000000200 */
[----:B------:R-:W-:-:S02]  /*1ec0*/  F2FP.BF16.F32.PACK_AB R81, R83, R82 ;  /* 0x000000525351723e */ /* 0x000fc400000010ff */
[----:B------:R-:W-:Y:S02]  /*1ed0*/  F2FP.BF16.F32.PACK_AB R42, R45, R44 ;  /* 0x0000002c2d2a723e */ /* 0x000fe400000010ff */
[----:B------:R-:W-:Y:S02]  /*1ee0*/  F2FP.BF16.F32.PACK_AB R43, R47, R46 ;  /* 0x0000002e2f2b723e */ /* 0x000fe400000010ff */
[----:B------:R-:W-:Y:S02]  /*1ef0*/  F2FP.BF16.F32.PACK_AB R48, R49, R48 ;  /* 0x000000303130723e */ /* 0x000fe400000010ff */
[----:B------:R-:W-:Y:S01]  /*1f00*/  F2FP.BF16.F32.PACK_AB R82, R85, R84 ;  /* 0x000000545552723e */ /* 0x000fe200000010ff */
[----:B------:R-:W-:Y:S01]  /*1f10*/  STSM.16.M88.4 [R4+0x4000], R40 ;  /* 0x0040002804007844 */ /* 0x000fe20000000200 */
[----:B------:R-:W-:Y:S02]  /*1f20*/  F2FP.BF16.F32.PACK_AB R83, R87, R86 ;  /* 0x000000565753723e */ /* 0x000fe400000010ff */
[----:B------:R-:W-:-:S02]  /*1f30*/  F2FP.BF16.F32.PACK_AB R49, R51, R50 ;  /* 0x000000323331723e */ /* 0x000fc400000010ff */
[----:B------:R-:W-:Y:S01]  /*1f40*/  F2FP.BF16.F32.PACK_AB R50, R53, R52 ;  /* 0x000000343532723e */ /* 0x000fe200000010ff */
[----:B------:R-:W-:Y:S01]  /*1f50*/  STSM.16.M88.4 [R0], R80 ;  /* 0x0000005000007844 */ /* 0x000fe20000000200 */
[----:B------:R-:W-:-:S05]  /*1f60*/  F2FP.BF16.F32.PACK_AB R51, R55, R54 ;  /* 0x000000363733723e */ /* 0x000fca00000010ff */
[----:B------:R-:W-:Y:S01]  /*1f70*/  STSM.16.M88.4 [R0+0x4000], R48 ;  /* 0x0040003000007844 */ /* 0x000fe20000000200 */
[----:B------:R1:W-:Y:S06]  /*1f80*/  MEMBAR.ALL.CTA ;  /* 0x0000000000007992 */ /* 0x0003ec0000008000 */
[----:B-1----:R-:W1:Y:S02]  /*1f90*/  FENCE.VIEW.ASYNC.S ;  /* 0x00000000000073c6 */ /* 0x002e640000000000 */
[----:B-1----:R-:W-:Y:S06]  /*1fa0*/  BAR.SYNC.DEFER_BLOCKING 0x0 ;  /* 0x0000000000007b1d */ /* 0x002fec0000010000 */
[----:B------:R1:W-:Y:S01]  /*1fb0*/  @UP1 UTMASTG.2D [UR8], [UR4] ;  /* 0x00000008040013b5 */ /* 0x0003e20008008000 */
[----:B------:R0:W-:Y:S01]  /*1fc0*/  UTMACMDFLUSH ;  /* 0x00000000000079b7 */ /* 0x0001e20000000000 */
[----:B------:R-:W-:-:S04]  /*1fd0*/  DEPBAR.LE SB0, 0x0 ;  /* 0x000080000000791a */ /* 0x000fc80000000000 */
[----:B------:R-:W-:Y:S06]  /*1fe0*/  BAR.SYNC.DEFER_BLOCKING 0x0 ;  /* 0x0000000000007b1d */ /* 0x000fec0000010000 */
[----:B-1----:R-:W-:Y:S05]  /*1ff0*/  EXIT ;  /* 0x000000000000794d */ /* 0x002fea0003800000 */
.L_x_48:
[----:B------:R-:W1:Y:S02]  /*2000*/  SYNCS.PHASECHK.TRANS64.TRYWAIT P0, [UR8+0x5000], R3 ;  /* 0x00500003ff0075a7 */ /* 0x000e640008000148 */
[----:B-1----:R-:W-:Y:S05]  /*2010*/  @!P0 BRA `(.L_x_48) ;  /* 0xfffffffc00f88947 */ /* 0x002fea000383ffff */
[----:B------:R-:W-:Y:S05]  /*2020*/  BRA `(.L_x_50) ;  /* 0xfffffff800747947 */ /* 0x000fea000383ffff */
.L_x_51:
[----:B------:R-:W-:-:S00]  /*2030*/  BRA `(.L_x_51) ;  /* 0xfffffffc00fc7947 */ /* 0x000fc0000383ffff */
[----:B------:R-:W-:-:S00]  /*2040*/  NOP ;  /* 0x0000000000007918 */ /* 0x000fc00000000000 */
        /* <DEDUP_REMOVED lines=11> */
.L_x_52:


//--------------------- .nv.shared.gluon_wgmma    --------------------------
	.section	.nv.shared.gluon_wgmma,"aw",@nobits
	.sectionflags	@""
	.align	16
	.zero		1024


//--------------------- .nv.shared.reserved.0     --------------------------
	.section	.nv.shared.reserved.0,"aw",@nobits
	.weak		__nv_reservedSMEM_offset_0_alias
	.size		__nv_reservedSMEM_offset_0_alias, 0, 0
	.other		__nv_reservedSMEM_offset_0_alias,@"STO_CUDA_RESERVED_SHARED STV_DEFAULT"
__nv_reservedSMEM_offset_0_alias:
	.zero		0


//--------------------- .nv.constant0.gluon_wgmma --------------------------
	.section	.nv.constant0.gluon_wgmma,"a",@progbits
	.sectionflags	@""
	.align	4
.nv.constant0.gluon_wgmma:
	.zero		608


//--------------------- SYMBOLS --------------------------

	.type		.nv.reservedSmem.offset0,@object
	.size		.nv.reservedSmem.offset0,0x4
